	.target	sm_100a

	.elftype	@"ET_EXEC"


//--------------------- .note.nv.tkinfo           --------------------------
	.section	.note.nv.tkinfo,"",@"SHT_NOTE"
	.sectionflags	@"SHF_NOTE_NV_TKINFO"
	.tkinfo
        /*0018*/ 	.word	0x00000081
        /*0030*/ 	.string	""
        /*0030*/ 	.string	"ptxas-blackwell"
        /*0030*/ 	.string	"Cuda compilation tools, release 12.9, V12.9.86"
        /*0030*/ 	.string	"Build cuda_12.9.r12.9/compiler.36037853_0"
        /*0030*/ 	.string	"-v  -suppress-debug-info  -lineinfo  -arch sm_100a "



//--------------------- .note.nv.cuver            --------------------------
	.section	.note.nv.cuver,"",@"SHT_NOTE"
	.sectionflags	@"SHF_NOTE_NV_CUVER"
        /*0018*/ 	.short	0x0001
        /*001a*/ 	.short	0x0064
        /*001c*/ 	.short	0x0001
        /*001e*/ 	.short	0x0000
        /*0020*/ 	.short	0x0001
        /*0022*/ 	.short	0x0000


//--------------------- .nv.info                  --------------------------
	.section	.nv.info,"",@"SHT_CUDA_INFO"
	.align	4


	//----- nvinfo : EIATTR_REGCOUNT
	.align		4
        /*0000*/ 	.byte	0x04, 0x2f
        /*0002*/ 	.short	(.L_1 - .L_0)
	.align		4
.L_0:
        /*0004*/ 	.word	index@(matmul_kernel)
        /*0008*/ 	.word	0x000000ff


	//----- nvinfo : EIATTR_FRAME_SIZE
	.align		4
.L_1:
        /*000c*/ 	.byte	0x04, 0x11
        /*000e*/ 	.short	(.L_3 - .L_2)
	.align		4
.L_2:
        /*0010*/ 	.word	index@(matmul_kernel)
        /*0014*/ 	.word	0x00000050


	//----- nvinfo : EIATTR_MIN_STACK_SIZE
	.align		4
.L_3:
        /*0018*/ 	.byte	0x04, 0x12
        /*001a*/ 	.short	(.L_5 - .L_4)
	.align		4
.L_4:
        /*001c*/ 	.word	index@(matmul_kernel)
        /*0020*/ 	.word	0x00000050
.L_5:


//--------------------- .nv.info.matmul_kernel    --------------------------
	.section	.nv.info.matmul_kernel,"",@"SHT_CUDA_INFO"
	.sectionflags	@""
	.align	4


	//----- nvinfo : EIATTR_CUDA_API_VERSION
	.align		4
        /*0000*/ 	.byte	0x04, 0x37
        /*0002*/ 	.short	(.L_7 - .L_6)
.L_6:
        /*0004*/ 	.word	0x00000081


	//----- nvinfo : EIATTR_KPARAM_INFO
	.align		4
.L_7:
        /*0008*/ 	.byte	0x04, 0x17
        /*000a*/ 	.short	(.L_9 - .L_8)
.L_8:
        /*000c*/ 	.word	0x00000000
        /*0010*/ 	.short	0x000d
        /*0012*/ 	.short	0x0048
        /*0014*/ 	.byte	0x00, 0xf4, 0x21, 0x00


	//----- nvinfo : EIATTR_KPARAM_INFO
	.align		4
.L_9:
        /*0018*/ 	.byte	0x04, 0x17
        /*001a*/ 	.short	(.L_11 - .L_10)
.L_10:
        /*001c*/ 	.word	0x00000000
        /*0020*/ 	.short	0x000c
        /*0022*/ 	.short	0x0040
        /*0024*/ 	.byte	0x00, 0xf4, 0x21, 0x00


	//----- nvinfo : EIATTR_KPARAM_INFO
	.align		4
.L_11:
        /*0028*/ 	.byte	0x04, 0x17
        /*002a*/ 	.short	(.L_13 - .L_12)
.L_12:
        /*002c*/ 	.word	0x00000000
        /*0030*/ 	.short	0x000b
        /*0032*/ 	.short	0x0038
        /*0034*/ 	.byte	0x00, 0xf0, 0x11, 0x00


	//----- nvinfo : EIATTR_KPARAM_INFO
	.align		4
.L_13:
        /*0038*/ 	.byte	0x04, 0x17
        /*003a*/ 	.short	(.L_15 - .L_14)
.L_14:
        /*003c*/ 	.word	0x00000000
        /*0040*/ 	.short	0x000a
        /*0042*/ 	.short	0x0034
        /*0044*/ 	.byte	0x00, 0xf0, 0x11, 0x00


	//----- nvinfo : EIATTR_KPARAM_INFO
	.align		4
.L_15:
        /*0048*/ 	.byte	0x04, 0x17
        /*004a*/ 	.short	(.L_17 - .L_16)
.L_16:
        /*004c*/ 	.word	0x00000000
        /*0050*/ 	.short	0x0009
        /*0052*/ 	.short	0x0030
        /*0054*/ 	.byte	0x00, 0xf0, 0x11, 0x00


	//----- nvinfo : EIATTR_KPARAM_INFO
	.align		4
.L_17:
        /*0058*/ 	.byte	0x04, 0x17
        /*005a*/ 	.short	(.L_19 - .L_18)
.L_18:
        /*005c*/ 	.word	0x00000000
        /*0060*/ 	.short	0x0008
        /*0062*/ 	.short	0x002c
        /*0064*/ 	.byte	0x00, 0xf0, 0x11, 0x00


	//----- nvinfo : EIATTR_KPARAM_INFO
	.align		4
.L_19:
        /*0068*/ 	.byte	0x04, 0x17
        /*006a*/ 	.short	(.L_21 - .L_20)
.L_20:
        /*006c*/ 	.word	0x00000000
        /*0070*/ 	.short	0x0007
        /*0072*/ 	.short	0x0028
        /*0074*/ 	.byte	0x00, 0xf0, 0x11, 0x00


	//----- nvinfo : EIATTR_KPARAM_INFO
	.align		4
.L_21:
        /*0078*/ 	.byte	0x04, 0x17
        /*007a*/ 	.short	(.L_23 - .L_22)
.L_22:
        /*007c*/ 	.word	0x00000000
        /*0080*/ 	.short	0x0006
        /*0082*/ 	.short	0x0024
        /*0084*/ 	.byte	0x00, 0xf0, 0x11, 0x00


	//----- nvinfo : EIATTR_KPARAM_INFO
	.align		4
.L_23:
        /*0088*/ 	.byte	0x04, 0x17
        /*008a*/ 	.short	(.L_25 - .L_24)
.L_24:
        /*008c*/ 	.word	0x00000000
        /*0090*/ 	.short	0x0005
        /*0092*/ 	.short	0x0020
        /*0094*/ 	.byte	0x00, 0xf0, 0x11, 0x00


	//----- nvinfo : EIATTR_KPARAM_INFO
	.align		4
.L_25:
        /*0098*/ 	.byte	0x04, 0x17
        /*009a*/ 	.short	(.L_27 - .L_26)
.L_26:
        /*009c*/ 	.word	0x00000000
        /*00a0*/ 	.short	0x0004
        /*00a2*/ 	.short	0x001c
        /*00a4*/ 	.byte	0x00, 0xf0, 0x11, 0x00


	//----- nvinfo : EIATTR_KPARAM_INFO
	.align		4
.L_27:
        /*00a8*/ 	.byte	0x04, 0x17
        /*00aa*/ 	.short	(.L_29 - .L_28)
.L_28:
        /*00ac*/ 	.word	0x00000000
        /*00b0*/ 	.short	0x0003
        /*00b2*/ 	.short	0x0018
        /*00b4*/ 	.byte	0x00, 0xf0, 0x11, 0x00


	//----- nvinfo : EIATTR_KPARAM_INFO
	.align		4
.L_29:
        /*00b8*/ 	.byte	0x04, 0x17
        /*00ba*/ 	.short	(.L_31 - .L_30)
.L_30:
        /*00bc*/ 	.word	0x00000000
        /*00c0*/ 	.short	0x0002
        /*00c2*/ 	.short	0x0010
        /*00c4*/ 	.byte	0x00, 0xf4, 0x21, 0x00


	//----- nvinfo : EIATTR_KPARAM_INFO
	.align		4
.L_31:
        /*00c8*/ 	.byte	0x04, 0x17
        /*00ca*/ 	.short	(.L_33 - .L_32)
.L_32:
        /*00cc*/ 	.word	0x00000000
        /*00d0*/ 	.short	0x0001
        /*00d2*/ 	.short	0x0008
        /*00d4*/ 	.byte	0x00, 0xf4, 0x21, 0x00


	//----- nvinfo : EIATTR_KPARAM_INFO
	.align		4
.L_33:
        /*00d8*/ 	.byte	0x04, 0x17
        /*00da*/ 	.short	(.L_35 - .L_34)
.L_34:
        /*00dc*/ 	.word	0x00000000
        /*00e0*/ 	.short	0x0000
        /*00e2*/ 	.short	0x0000
        /*00e4*/ 	.byte	0x00, 0xf4, 0x21, 0x00


	//----- nvinfo : EIATTR_SPARSE_MMA_MASK
	.align		4
.L_35:
        /*00e8*/ 	.byte	0x03, 0x50
        /*00ea*/ 	.short	0x0000


	//----- nvinfo : EIATTR_MAXREG_COUNT
	.align		4
        /*00ec*/ 	.byte	0x03, 0x1b
        /*00ee*/ 	.short	0x00ff


	//----- nvinfo : EIATTR_NUM_BARRIERS
	.align		4
        /*00f0*/ 	.byte	0x02, 0x4c
        /*00f2*/ 	.byte	0x01
	.zero		1


	//----- nvinfo : EIATTR_ANNOTATIONS
	.align		4
        /*00f4*/ 	.byte	0x04, 0x55
        /*00f6*/ 	.short	(.L_37 - .L_36)


	//   ....[0]....
.L_36:
        /*00f8*/ 	.word	0x00000001
        /*00fc*/ 	.byte	0xc0, 0x05, 0x00, 0x00, 0x01, 0x00, 0x00, 0x00, 0xd0, 0x05, 0x00, 0x00, 0x01, 0x00, 0x00, 0x00
        /* <DEDUP_REMOVED lines=14> */
        /*01ec*/ 	.byte	0x20, 0x3b, 0x00, 0x00


	//----- nvinfo : EIATTR_VRC_CTA_INIT_COUNT
	.align		4
.L_37:
        /*01f0*/ 	.byte	0x02, 0x4a
	.zero		1
	.zero		1


	//----- nvinfo : EIATTR_EXIT_INSTR_OFFSETS
	.align		4
        /*01f4*/ 	.byte	0x04, 0x1c
        /*01f6*/ 	.short	(.L_39 - .L_38)


	//   ....[0]....
.L_38:
        /*01f8*/ 	.word	0x00004740


	//   ....[1]....
        /*01fc*/ 	.word	0x00004770


	//----- nvinfo : EIATTR_REQNTID
	.align		4
.L_39:
        /*0200*/ 	.byte	0x04, 0x10
        /*0202*/ 	.short	(.L_41 - .L_40)
.L_40:
        /*0204*/ 	.word	0x00000040
        /*0208*/ 	.word	0x00000001
        /*020c*/ 	.word	0x00000001


	//----- nvinfo : EIATTR_CBANK_PARAM_SIZE
	.align		4
.L_41:
        /*0210*/ 	.byte	0x03, 0x19
        /*0212*/ 	.short	0x0050


	//----- nvinfo : EIATTR_PARAM_CBANK
	.align		4
        /*0214*/ 	.byte	0x04, 0x0a
        /*0216*/ 	.short	(.L_43 - .L_42)
	.align		4
.L_42:
        /*0218*/ 	.word	index@(.nv.constant0.matmul_kernel)
        /*021c*/ 	.short	0x0380
        /*021e*/ 	.short	0x0050


	//----- nvinfo : EIATTR_SW_WAR
	.align		4
.L_43:
        /*0220*/ 	.byte	0x04, 0x36
        /*0222*/ 	.short	(.L_45 - .L_44)
.L_44:
        /*0224*/ 	.word	0x00000008
.L_45:


//--------------------- .nv.compat                --------------------------
	.section	.nv.compat,"",@"SHT_CUDA_COMPAT_INFO"
	.align	4
        /*0000*/ 	.byte	0x02, 0x02, 0x01, 0x00, 0x02, 0x05, 0x05, 0x00, 0x02, 0x03, 0x00, 0x00, 0x02, 0x06, 0x01, 0x00


//--------------------- .nv.callgraph             --------------------------
	.section	.nv.callgraph,"",@"SHT_CUDA_CALLGRAPH"
	.align	4
	.sectionentsize	8
	.align		4
        /*0000*/ 	.word	0x00000000
	.align		4
        /*0004*/ 	.word	0xffffffff
	.align		4
        /*0008*/ 	.word	0x00000000
	.align		4
        /*000c*/ 	.word	0xfffffffe
	.align		4
        /*0010*/ 	.word	0x00000000
	.align		4
        /*0014*/ 	.word	0xfffffffd
	.align		4
        /*0018*/ 	.word	0x00000000
	.align		4
        /*001c*/ 	.word	0xfffffffc


//--------------------- .text.matmul_kernel       --------------------------
	.section	.text.matmul_kernel,"ax",@progbits
	.align	128
        .global         matmul_kernel
        .type           matmul_kernel,@function
        .size           matmul_kernel,(.L_x_3 - matmul_kernel)
        .other          matmul_kernel,@"STO_CUDA_ENTRY STV_DEFAULT"
matmul_kernel:
.text.matmul_kernel:
[----:B------:R-:W0:Y:S08]  /*0000*/  LDC R1, c[0x0][0x37c] ;  /* 0x0000df00ff017b82 */ /* 0x000e300000000800 */
[----:B------:R-:W1:Y:S01]  /*0010*/  LDC.64 R2, c[0x0][0x398] ;  /* 0x0000e600ff027b82 */ /* 0x000e620000000a00 */
[----:B------:R-:W2:Y:S01]  /*0020*/  S2R R7, SR_CTAID.X ;  /* 0x0000000000077919 */ /* 0x000ea20000002500 */
[----:B------:R-:W3:Y:S01]  /*0030*/  LDCU UR4, c[0x0][0x3a0] ;  /* 0x00007400ff0477ac */ /* 0x000ee20008000800 */
[----:B0-----:R-:W-:Y:S01]  /*0040*/  VIADD R1, R1, 0xffffffb0 ;  /* 0xffffffb001017836 */ /* 0x001fe20000000000 */
[----:B------:R-:W-:Y:S01]  /*0050*/  CS2R R14, SRZ ;  /* 0x00000000000e7805 */ /* 0x000fe2000001ff00 */
[----:B------:R-:W0:Y:S01]  /*0060*/  S2R R28, SR_TID.X ;  /* 0x00000000001c7919 */ /* 0x000e220000002100 */
[----:B------:R-:W-:-:S02]  /*0070*/  CS2R R16, SRZ ;  /* 0x0000000000107805 */ /* 0x000fc4000001ff00 */
[----:B------:R-:W-:Y:S01]  /*0080*/  CS2R R18, SRZ ;  /* 0x0000000000127805 */ /* 0x000fe2000001ff00 */
[----:B------:R-:W4:Y:S01]  /*0090*/  S2UR UR6, SR_CgaCtaId ;  /* 0x00000000000679c3 */ /* 0x000f220000008800 */
[----:B------:R-:W-:Y:S02]  /*00a0*/  CS2R R20, SRZ ;  /* 0x0000000000147805 */ /* 0x000fe4000001ff00 */
[----:B------:R-:W-:Y:S01]  /*00b0*/  CS2R R22, SRZ ;  /* 0x0000000000167805 */ /* 0x000fe2000001ff00 */
[----:B------:R-:W-:Y:S01]  /*00c0*/  UMOV UR5, 0x400 ;  /* 0x0000040000057882 */ /* 0x000fe20000000000 */
[----:B------:R-:W0:Y:S01]  /*00d0*/  LDCU.64 UR8, c[0x0][0x358] ;  /* 0x00006b00ff0877ac */ /* 0x000e220008000a00 */
[----:B---3--:R-:W-:Y:S01]  /*00e0*/  UIADD3 UR4, UPT, UPT, UR4, 0x1f, URZ ;  /* 0x0000001f04047890 */ /* 0x008fe2000fffe0ff */
[----:B-1----:R-:W-:-:S03]  /*00f0*/  VIADD R0, R3, 0xf ;  /* 0x0000000f03007836 */ /* 0x002fc60000000000 */
[----:B------:R-:W-:Y:S02]  /*0100*/  UISETP.GE.AND UP0, UPT, UR4, 0x20, UPT ;  /* 0x000000200400788c */ /* 0x000fe4000bf06270 */
[----:B------:R-:W-:Y:S01]  /*0110*/  SHF.R.S32.HI R5, RZ, 0x1f, R0 ;  /* 0x0000001fff057819 */ /* 0x000fe20000011400 */
[----:B----4-:R-:W-:-:S03]  /*0120*/  ULEA UR5, UR6, UR5, 0x18 ;  /* 0x0000000506057291 */ /* 0x010fc6000f8ec0ff */
[----:B------:R-:W-:Y:S02]  /*0130*/  LEA.HI R5, R5, R0, RZ, 0x4 ;  /* 0x0000000005057211 */ /* 0x000fe400078f20ff */
[----:B--2---:R-:W-:Y:S02]  /*0140*/  IABS R10, R7 ;  /* 0x00000007000a7213 */ /* 0x004fe40000000000 */
[----:B------:R-:W-:Y:S02]  /*0150*/  SHF.R.S32.HI R5, RZ, 0x4, R5 ;  /* 0x00000004ff057819 */ /* 0x000fe40000011405 */
[----:B0-----:R-:W-:-:S03]  /*0160*/  LOP3.LUT R27, R28, 0x3f, RZ, 0xc0, !PT ;  /* 0x0000003f1c1b7812 */ /* 0x001fc600078ec0ff */
[----:B------:R-:W-:-:S05]  /*0170*/  IMAD.SHL.U32 R6, R5, 0x8, RZ ;  /* 0x0000000805067824 */ /* 0x000fca00078e00ff */
[-C--:B------:R-:W-:Y:S02]  /*0180*/  IABS R9, R6.reuse ;  /* 0x0000000600097213 */ /* 0x080fe40000000000 */
[----:B------:R-:W-:Y:S02]  /*0190*/  IABS R12, R6 ;  /* 0x00000006000c7213 */ /* 0x000fe40000000000 */
[----:B------:R-:W0:Y:S08]  /*01a0*/  I2F.RP R0, R9 ;  /* 0x0000000900007306 */ /* 0x000e300000209400 */
[----:B0-----:R-:W0:Y:S02]  /*01b0*/  MUFU.RCP R0, R0 ;  /* 0x0000000000007308 */ /* 0x001e240000001000 */
[----:B0-----:R-:W-:-:S02]  /*01c0*/  VIADD R4, R0, 0xffffffe ;  /* 0x0ffffffe00047836 */ /* 0x001fc40000000000 */
[----:B------:R-:W-:-:S04]  /*01d0*/  IMAD.MOV R0, RZ, RZ, -R12 ;  /* 0x000000ffff007224 */ /* 0x000fc800078e0a0c */
[----:B------:R0:W1:Y:S02]  /*01e0*/  F2I.FTZ.U32.TRUNC.NTZ R5, R4 ;  /* 0x0000000400057305 */ /* 0x000064000021f000 */
[----:B0-----:R-:W-:Y:S02]  /*01f0*/  IMAD.MOV.U32 R4, RZ, RZ, RZ ;  /* 0x000000ffff047224 */ /* 0x001fe400078e00ff */
[----:B-1----:R-:W-:-:S04]  /*0200*/  IMAD.MOV R8, RZ, RZ, -R5 ;  /* 0x000000ffff087224 */ /* 0x002fc800078e0a05 */
[----:B------:R-:W-:Y:S02]  /*0210*/  IMAD R11, R8, R9, RZ ;  /* 0x00000009080b7224 */ /* 0x000fe400078e02ff */
[----:B------:R-:W-:Y:S02]  /*0220*/  IMAD.MOV.U32 R8, RZ, RZ, R10 ;  /* 0x000000ffff087224 */ /* 0x000fe400078e000a */
[----:B------:R-:W-:-:S06]  /*0230*/  IMAD.HI.U32 R5, R5, R11, R4 ;  /* 0x0000000b05057227 */ /* 0x000fcc00078e0004 */
[----:B------:R-:W-:-:S04]  /*0240*/  IMAD.HI.U32 R5, R5, R8, RZ ;  /* 0x0000000805057227 */ /* 0x000fc800078e00ff */
[----:B------:R-:W-:-:S05]  /*0250*/  IMAD R0, R5, R0, R8 ;  /* 0x0000000005007224 */ /* 0x000fca00078e0208 */
[----:B------:R-:W-:-:S13]  /*0260*/  ISETP.GT.U32.AND P1, PT, R9, R0, PT ;  /* 0x000000000900720c */ /* 0x000fda0003f24070 */
[----:B------:R-:W-:Y:S02]  /*0270*/  @!P1 IMAD.IADD R0, R0, 0x1, -R9 ;  /* 0x0000000100009824 */ /* 0x000fe400078e0a09 */
[----:B------:R-:W-:Y:S01]  /*0280*/  @!P1 VIADD R5, R5, 0x1 ;  /* 0x0000000105059836 */ /* 0x000fe20000000000 */
[----:B------:R-:W-:Y:S02]  /*0290*/  ISETP.NE.AND P1, PT, R6, RZ, PT ;  /* 0x000000ff0600720c */ /* 0x000fe40003f25270 */
[----:B------:R-:W-:Y:S02]  /*02a0*/  ISETP.GE.U32.AND P0, PT, R0, R9, PT ;  /* 0x000000090000720c */ /* 0x000fe40003f06070 */
[----:B------:R-:W-:-:S04]  /*02b0*/  LOP3.LUT R0, R7, R6, RZ, 0x3c, !PT ;  /* 0x0000000607007212 */ /* 0x000fc800078e3cff */
[----:B------:R-:W-:Y:S02]  /*02c0*/  ISETP.GE.AND P2, PT, R0, RZ, PT ;  /* 0x000000ff0000720c */ /* 0x000fe40003f46270 */
[----:B------:R-:W-:-:S05]  /*02d0*/  IADD3 R0, PT, PT, R2, 0x7f, RZ ;  /* 0x0000007f02007810 */ /* 0x000fca0007ffe0ff */
[----:B------:R-:W-:-:S04]  /*02e0*/  @P0 VIADD R5, R5, 0x1 ;  /* 0x0000000105050836 */ /* 0x000fc80000000000 */
[----:B------:R-:W-:Y:S01]  /*02f0*/  IMAD.MOV.U32 R4, RZ, RZ, R5 ;  /* 0x000000ffff047224 */ /* 0x000fe200078e0005 */
[----:B------:R-:W-:-:S03]  /*0300*/  SHF.R.S32.HI R5, RZ, 0x1f, R0 ;  /* 0x0000001fff057819 */ /* 0x000fc60000011400 */
[----:B------:R-:W-:Y:S01]  /*0310*/  @!P2 IMAD.MOV R4, RZ, RZ, -R4 ;  /* 0x000000ffff04a224 */ /* 0x000fe200078e0a04 */
[----:B------:R-:W-:Y:S02]  /*0320*/  @!P1 LOP3.LUT R4, RZ, R6, RZ, 0x33, !PT ;  /* 0x00000006ff049212 */ /* 0x000fe400078e33ff */
[----:B------:R-:W-:-:S03]  /*0330*/  LEA.HI R5, R5, R0, RZ, 0x7 ;  /* 0x0000000005057211 */ /* 0x000fc600078f38ff */
[----:B------:R-:W-:Y:S02]  /*0340*/  IMAD.SHL.U32 R8, R4, 0x8, RZ ;  /* 0x0000000804087824 */ /* 0x000fe400078e00ff */
[----:B------:R-:W-:-:S03]  /*0350*/  IMAD.MOV R4, RZ, RZ, -R4 ;  /* 0x000000ffff047224 */ /* 0x000fc600078e0a04 */
[----:B------:R-:W-:Y:S01]  /*0360*/  LEA.HI.SX32 R5, R5, -R8, 0x19 ;  /* 0x8000000805057211 */ /* 0x000fe200078fcaff */
[----:B------:R-:W-:-:S03]  /*0370*/  IMAD R6, R6, R4, R7 ;  /* 0x0000000406067224 */ /* 0x000fc600078e0207 */
[----:B------:R-:W-:Y:S02]  /*0380*/  VIMNMX R13, PT, PT, R5, 0x8, PT ;  /* 0x00000008050d7848 */ /* 0x000fe40003fe0100 */
[----:B------:R-:W-:Y:S02]  /*0390*/  IABS R11, R6 ;  /* 0x00000006000b7213 */ /* 0x000fe40000000000 */
[----:B------:R-:W-:-:S04]  /*03a0*/  IABS R9, R13 ;  /* 0x0000000d00097213 */ /* 0x000fc80000000000 */
[----:B------:R-:W0:Y:S08]  /*03b0*/  I2F.RP R0, R9 ;  /* 0x0000000900007306 */ /* 0x000e300000209400 */
[----:B0-----:R-:W0:Y:S02]  /*03c0*/  MUFU.RCP R0, R0 ;  /* 0x0000000000007308 */ /* 0x001e240000001000 */
[----:B0-----:R-:W-:-:S06]  /*03d0*/  VIADD R5, R0, 0xffffffe ;  /* 0x0ffffffe00057836 */ /* 0x001fcc0000000000 */
[----:B------:R-:W0:Y:S02]  /*03e0*/  F2I.FTZ.U32.TRUNC.NTZ R5, R5 ;  /* 0x0000000500057305 */ /* 0x000e24000021f000 */
[----:B0-----:R-:W-:-:S04]  /*03f0*/  IMAD.MOV R10, RZ, RZ, -R5 ;  /* 0x000000ffff0a7224 */ /* 0x001fc800078e0a05 */
[----:B------:R-:W-:Y:S01]  /*0400*/  IMAD.MOV.U32 R4, RZ, RZ, R10 ;  /* 0x000000ffff047224 */ /* 0x000fe200078e000a */
[----:B------:R-:W-:-:S03]  /*0410*/  IABS R10, R13 ;  /* 0x0000000d000a7213 */ /* 0x000fc60000000000 */
[----:B------:R-:W-:Y:S02]  /*0420*/  IMAD R7, R4, R9, RZ ;  /* 0x0000000904077224 */ /* 0x000fe400078e02ff */
[----:B------:R-:W-:Y:S02]  /*0430*/  IMAD.MOV.U32 R4, RZ, RZ, RZ ;  /* 0x000000ffff047224 */ /* 0x000fe400078e00ff */
[----:B------:R-:W-:Y:S02]  /*0440*/  IMAD.MOV R0, RZ, RZ, -R10 ;  /* 0x000000ffff007224 */ /* 0x000fe400078e0a0a */
[----:B------:R-:W-:-:S06]  /*0450*/  IMAD.HI.U32 R4, R5, R7, R4 ;  /* 0x0000000705047227 */ /* 0x000fcc00078e0004 */
[----:B------:R-:W-:-:S04]  /*0460*/  IMAD.HI.U32 R4, R4, R11, RZ ;  /* 0x0000000b04047227 */ /* 0x000fc800078e00ff */
[----:B------:R-:W-:Y:S01]  /*0470*/  IMAD R0, R4, R0, R11 ;  /* 0x0000000004007224 */ /* 0x000fe200078e020b */
[----:B------:R-:W-:-:S04]  /*0480*/  CS2R R10, SRZ ;  /* 0x00000000000a7805 */ /* 0x000fc8000001ff00 */
[----:B------:R-:W-:-:S13]  /*0490*/  ISETP.GT.U32.AND P1, PT, R9, R0, PT ;  /* 0x000000000900720c */ /* 0x000fda0003f24070 */
[----:B------:R-:W-:Y:S02]  /*04a0*/  @!P1 IMAD.IADD R0, R0, 0x1, -R9 ;  /* 0x0000000100009824 */ /* 0x000fe400078e0a09 */
[----:B------:R-:W-:Y:S01]  /*04b0*/  @!P1 VIADD R4, R4, 0x1 ;  /* 0x0000000104049836 */ /* 0x000fe20000000000 */
[----:B------:R-:W-:Y:S02]  /*04c0*/  ISETP.NE.AND P1, PT, R13, RZ, PT ;  /* 0x000000ff0d00720c */ /* 0x000fe40003f25270 */
[----:B------:R-:W-:Y:S02]  /*04d0*/  ISETP.GE.U32.AND P0, PT, R0, R9, PT ;  /* 0x000000090000720c */ /* 0x000fe40003f06070 */
[----:B------:R-:W-:-:S04]  /*04e0*/  LOP3.LUT R0, R6, R13, RZ, 0x3c, !PT ;  /* 0x0000000d06007212 */ /* 0x000fc800078e3cff */
[----:B------:R-:W-:-:S07]  /*04f0*/  ISETP.GE.AND P2, PT, R0, RZ, PT ;  /* 0x000000ff0000720c */ /* 0x000fce0003f46270 */
[----:B------:R-:W-:-:S06]  /*0500*/  @P0 VIADD R4, R4, 0x1 ;  /* 0x0000000104040836 */ /* 0x000fcc0000000000 */
[----:B------:R-:W-:Y:S01]  /*0510*/  @!P2 IMAD.MOV R4, RZ, RZ, -R4 ;  /* 0x000000ffff04a224 */ /* 0x000fe200078e0a04 */
[----:B------:R-:W-:-:S04]  /*0520*/  @!P1 LOP3.LUT R4, RZ, R13, RZ, 0x33, !PT ;  /* 0x0000000dff049212 */ /* 0x000fc800078e33ff */
[C---:B------:R-:W-:Y:S01]  /*0530*/  IADD3 R0, PT, PT, -R4.reuse, RZ, RZ ;  /* 0x000000ff04007210 */ /* 0x040fe20007ffe1ff */
[----:B------:R-:W-:-:S04]  /*0540*/  IMAD.SHL.U32 R24, R4, 0x10, RZ ;  /* 0x0000001004187824 */ /* 0x000fc800078e00ff */
[----:B------:R-:W-:Y:S01]  /*0550*/  IMAD R0, R13, R0, R6 ;  /* 0x000000000d007224 */ /* 0x000fe200078e0206 */
[----:B------:R-:W-:-:S03]  /*0560*/  CS2R R12, SRZ ;  /* 0x00000000000c7805 */ /* 0x000fc6000001ff00 */
[----:B------:R-:W-:Y:S01]  /*0570*/  IMAD.IADD R0, R8, 0x1, R0 ;  /* 0x0000000108007824 */ /* 0x000fe200078e0200 */
[----:B------:R-:W-:-:S03]  /*0580*/  CS2R R8, SRZ ;  /* 0x0000000000087805 */ /* 0x000fc6000001ff00 */
[----:B------:R-:W-:Y:S01]  /*0590*/  IMAD R29, R0, 0x80, R27 ;  /* 0x00000080001d7824 */ /* 0x000fe200078e021b */
[----:B------:R-:W-:-:S03]  /*05a0*/  LOP3.LUT R0, R28, 0x20, RZ, 0xc0, !PT ;  /* 0x000000201c007812 */ /* 0x000fc600078ec0ff */
[----:B------:R-:W-:Y:S01]  /*05b0*/  VIADD R30, R29, 0x40 ;  /* 0x000000401d1e7836 */ /* 0x000fe20000000000 */
[----:B------:R0:W-:Y:S04]  /*05c0*/  STL [R1+0x28], R29 ;  /* 0x0000281d01007387 */ /* 0x0001e80000100800 */
[----:B------:R0:W-:Y:S04]  /*05d0*/  STL [R1+0x30], R30 ;  /* 0x0000301e01007387 */ /* 0x0001e80000100800 */
[----:B------:R0:W-:Y:S01]  /*05e0*/  STL [R1+0x2c], R24 ;  /* 0x00002c1801007387 */ /* 0x0001e20000100800 */
[----:B------:R-:W-:Y:S05]  /*05f0*/  BRA.U !UP0, `(.L_x_0) ;  /* 0x00000035083c7547 */ /* 0x000fea000b800000 */
[----:B------:R-:W-:Y:S01]  /*0600*/  IABS R18, R3 ;  /* 0x0000000300127213 */ /* 0x000fe20000000000 */
[----:B------:R-:W1:Y:S01]  /*0610*/  LDCU UR7, c[0x0][0x3a4] ;  /* 0x00007480ff0777ac */ /* 0x000e620008000800 */
[----:B------:R-:W-:Y:S01]  /*0620*/  IABS R21, R2 ;  /* 0x0000000200157213 */ /* 0x000fe20000000000 */
[----:B------:R-:W2:Y:S01]  /*0630*/  LDC R31, c[0x0][0x3a8] ;  /* 0x0000ea00ff1f7b82 */ /* 0x000ea20000000800 */
[----:B------:R-:W3:Y:S01]  /*0640*/  I2F.RP R8, R18 ;  /* 0x0000001200087306 */ /* 0x000ee20000209400 */
[----:B------:R-:W-:Y:S01]  /*0650*/  LEA.HI R22, R0, R24, RZ, 0x1b ;  /* 0x0000001800167211 */ /* 0x000fe200078fd8ff */
[----:B------:R-:W4:Y:S01]  /*0660*/  LDCU UR10, c[0x0][0x3a0] ;  /* 0x00007400ff0a77ac */ /* 0x000f220008000800 */
[----:B------:R-:W-:Y:S02]  /*0670*/  CS2R R104, SRZ ;  /* 0x0000000000687805 */ /* 0x000fe4000001ff00 */
[----:B------:R-:W-:Y:S02]  /*0680*/  CS2R R106, SRZ ;  /* 0x00000000006a7805 */ /* 0x000fe4000001ff00 */
[----:B------:R-:W-:Y:S01]  /*0690*/  IABS R20, R22 ;  /* 0x0000001600147213 */ /* 0x000fe20000000000 */
[C---:B------:R-:W-:Y:S01]  /*06a0*/  VIADD R10, R22.reuse, 0xa ;  /* 0x0000000a160a7836 */ /* 0x040fe20000000000 */
[----:B------:R-:W5:Y:S01]  /*06b0*/  LDCU.64 UR12, c[0x0][0x380] ;  /* 0x00007000ff0c77ac */ /* 0x000f620008000a00 */
[----:B------:R-:W0:Y:S01]  /*06c0*/  I2F.RP R9, R21 ;  /* 0x0000001500097306 */ /* 0x000e220000209400 */
[----:B------:R-:W-:Y:S01]  /*06d0*/  VIADD R0, R22, 0xe ;  /* 0x0000000e16007836 */ /* 0x000fe20000000000 */
[----:B------:R-:W-:-:S02]  /*06e0*/  CS2R R100, SRZ ;  /* 0x0000000000647805 */ /* 0x000fc4000001ff00 */
[----:B------:R-:W-:Y:S01]  /*06f0*/  IABS R13, R10 ;  /* 0x0000000a000d7213 */ /* 0x000fe20000000000 */
[C---:B0-----:R-:W-:Y:S01]  /*0700*/  VIADD R24, R22.reuse, 0x6 ;  /* 0x0000000616187836 */ /* 0x041fe20000000000 */
[----:B------:R-:W-:Y:S01]  /*0710*/  USHF.R.S32.HI UR6, URZ, 0x1f, UR4 ;  /* 0x0000001fff067899 */ /* 0x000fe20008011404 */
[C---:B------:R-:W-:Y:S01]  /*0720*/  VIADD R23, R22.reuse, 0x8 ;  /* 0x0000000816177836 */ /* 0x040fe20000000000 */
[----:B------:R-:W-:Y:S01]  /*0730*/  CS2R R102, SRZ ;  /* 0x0000000000667805 */ /* 0x000fe2000001ff00 */
[----:B---3--:R-:W0:Y:S01]  /*0740*/  MUFU.RCP R8, R8 ;  /* 0x0000000800087308 */ /* 0x008e220000001000 */
[C---:B------:R-:W-:Y:S01]  /*0750*/  VIADD R25, R22.reuse, 0x4 ;  /* 0x0000000416197836 */ /* 0x040fe20000000000 */
[----:B------:R-:W-:Y:S01]  /*0760*/  ULEA.HI UR6, UR6, UR4, URZ, 0x5 ;  /* 0x0000000406067291 */ /* 0x000fe2000f8f28ff */
[----:B------:R-:W-:Y:S01]  /*0770*/  VIADD R26, R22, 0x2 ;  /* 0x00000002161a7836 */ /* 0x000fe20000000000 */
[----:B------:R-:W-:Y:S02]  /*0780*/  CS2R R88, SRZ ;  /* 0x0000000000587805 */ /* 0x000fe4000001ff00 */
[----:B------:R-:W-:-:S02]  /*0790*/  CS2R R90, SRZ ;  /* 0x00000000005a7805 */ /* 0x000fc4000001ff00 */
[----:B------:R-:W-:Y:S01]  /*07a0*/  IABS R17, R25 ;  /* 0x0000001900117213 */ /* 0x000fe20000000000 */
[C---:B--2---:R-:W-:Y:S01]  /*07b0*/  IMAD R241, R31.reuse, 0x1e, RZ ;  /* 0x0000001e1ff17824 */ /* 0x044fe200078e02ff */
[----:B------:R-:W2:Y:S01]  /*07c0*/  MUFU.RCP R9, R9 ;  /* 0x0000000900097308 */ /* 0x000ea20000001000 */
[----:B------:R-:W-:Y:S01]  /*07d0*/  IABS R19, R26 ;  /* 0x0000001a00137213 */ /* 0x000fe20000000000 */
[C---:B------:R-:W-:Y:S01]  /*07e0*/  IMAD R39, R31.reuse, 0x1d, RZ ;  /* 0x0000001d1f277824 */ /* 0x040fe200078e02ff */
[----:B------:R-:W-:Y:S01]  /*07f0*/  CS2R R84, SRZ ;  /* 0x0000000000547805 */ /* 0x000fe2000001ff00 */
[C---:B------:R-:W-:Y:S01]  /*0800*/  IMAD R43, R31.reuse, 0x1c, RZ ;  /* 0x0000001c1f2b7824 */ /* 0x040fe200078e02ff */
[----:B------:R-:W-:Y:S01]  /*0810*/  CS2R R86, SRZ ;  /* 0x0000000000567805 */ /* 0x000fe2000001ff00 */
[C---:B------:R-:W-:Y:S01]  /*0820*/  IMAD R47, R31.reuse, 0x1b, RZ ;  /* 0x0000001b1f2f7824 */ /* 0x040fe200078e02ff */
[----:B------:R-:W-:Y:S01]  /*0830*/  CS2R R96, SRZ ;  /* 0x0000000000607805 */ /* 0x000fe2000001ff00 */
[C---:B------:R-:W-:Y:S01]  /*0840*/  IMAD R51, R31.reuse, 0x1a, RZ ;  /* 0x0000001a1f337824 */ /* 0x040fe200078e02ff */
[----:B------:R-:W-:Y:S01]  /*0850*/  CS2R R98, SRZ ;  /* 0x0000000000627805 */ /* 0x000fe2000001ff00 */
[----:B0-----:R-:W-:Y:S01]  /*0860*/  VIADD R4, R8, 0xffffffe ;  /* 0x0ffffffe08047836 */ /* 0x001fe20000000000 */
[----:B------:R-:W-:Y:S01]  /*0870*/  CS2R R92, SRZ ;  /* 0x00000000005c7805 */ /* 0x000fe2000001ff00 */
[----:B------:R-:W-:Y:S01]  /*0880*/  VIADD R8, R22, 0xc ;  /* 0x0000000c16087836 */ /* 0x000fe20000000000 */
[----:B------:R-:W-:Y:S01]  /*0890*/  CS2R R94, SRZ ;  /* 0x00000000005e7805 */ /* 0x000fe2000001ff00 */
[----:B------:R0:W3:Y:S01]  /*08a0*/  F2I.FTZ.U32.TRUNC.NTZ R5, R4 ;  /* 0x0000000400057305 */ /* 0x0000e2000021f000 */
[----:B------:R-:W-:Y:S01]  /*08b0*/  IMAD R55, R31, 0x19, RZ ;  /* 0x000000191f377824 */ /* 0x000fe200078e02ff */
[----:B------:R-:W-:Y:S01]  /*08c0*/  CS2R R76, SRZ ;  /* 0x00000000004c7805 */ /* 0x000fe2000001ff00 */
[----:B--2---:R-:W-:Y:S01]  /*08d0*/  VIADD R6, R9, 0xffffffe ;  /* 0x0ffffffe09067836 */ /* 0x004fe20000000000 */
[----:B------:R-:W-:Y:S01]  /*08e0*/  IABS R12, R8 ;  /* 0x00000008000c7213 */ /* 0x000fe20000000000 */
[C---:B------:R-:W-:Y:S01]  /*08f0*/  IMAD R59, R31.reuse, 0x18, RZ ;  /* 0x000000181f3b7824 */ /* 0x040fe200078e02ff */
[----:B------:R-:W-:Y:S01]  /*0900*/  CS2R R78, SRZ ;  /* 0x00000000004e7805 */ /* 0x000fe2000001ff00 */
[C---:B------:R-:W-:Y:S01]  /*0910*/  IMAD R63, R31.reuse, 0x17, RZ ;  /* 0x000000171f3f7824 */ /* 0x040fe200078e02ff */
[----:B------:R-:W2:Y:S01]  /*0920*/  F2I.FTZ.U32.TRUNC.NTZ R7, R6 ;  /* 0x0000000600077305 */ /* 0x000ea2000021f000 */
[----:B0-----:R-:W-:Y:S01]  /*0930*/  IMAD.MOV.U32 R4, RZ, RZ, RZ ;  /* 0x000000ffff047224 */ /* 0x001fe200078e00ff */
[----:B------:R-:W-:Y:S01]  /*0940*/  CS2R R80, SRZ ;  /* 0x0000000000507805 */ /* 0x000fe2000001ff00 */
[C---:B------:R-:W-:Y:S01]  /*0950*/  IMAD R67, R31.reuse, 0x16, RZ ;  /* 0x000000161f437824 */ /* 0x040fe200078e02ff */
[----:B------:R-:W-:Y:S01]  /*0960*/  CS2R R82, SRZ ;  /* 0x0000000000527805 */ /* 0x000fe2000001ff00 */
[----:B------:R-:W-:Y:S01]  /*0970*/  IMAD R71, R31, 0x15, RZ ;  /* 0x000000151f477824 */ /* 0x000fe200078e02ff */
[----:B------:R-:W-:Y:S01]  /*0980*/  USHF.R.S32.HI UR6, URZ, 0x5, UR6 ;  /* 0x00000005ff067899 */ /* 0x000fe20008011406 */
[----:B---3--:R-:W-:-:S02]  /*0990*/  IMAD.MOV R11, RZ, RZ, -R5 ;  /* 0x000000ffff0b7224 */ /* 0x008fc400078e0a05 */
[----:B------:R-:W-:Y:S02]  /*09a0*/  IMAD R75, R31, 0x14, RZ ;  /* 0x000000141f4b7824 */ /* 0x000fe400078e02ff */
[----:B------:R-:W-:Y:S02]  /*09b0*/  IMAD R11, R11, R18, RZ ;  /* 0x000000120b0b7224 */ /* 0x000fe400078e02ff */
[----:B------:R-:W-:Y:S02]  /*09c0*/  IMAD R143, R31, 0x13, RZ ;  /* 0x000000131f8f7824 */ /* 0x000fe400078e02ff */
[----:B--2---:R-:W-:Y:S02]  /*09d0*/  IMAD.MOV R6, RZ, RZ, -R7 ;  /* 0x000000ffff067224 */ /* 0x004fe400078e0a07 */
[----:B------:R-:W-:Y:S01]  /*09e0*/  IMAD.HI.U32 R5, R5, R11, R4 ;  /* 0x0000000b05057227 */ /* 0x000fe200078e0004 */
[----:B------:R-:W-:-:S03]  /*09f0*/  IABS R11, R0 ;  /* 0x00000000000b7213 */ /* 0x000fc60000000000 */
[----:B------:R-:W-:Y:S01]  /*0a00*/  IMAD R15, R6, R21, RZ ;  /* 0x00000015060f7224 */ /* 0x000fe200078e02ff */
[----:B------:R-:W-:Y:S01]  /*0a10*/  MOV R6, RZ ;  /* 0x000000ff00067202 */ /* 0x000fe20000000f00 */
[----:B------:R-:W-:-:S04]  /*0a20*/  IMAD.HI.U32 R9, R5, R12, RZ ;  /* 0x0000000c05097227 */ /* 0x000fc800078e00ff */
[----:B------:R-:W-:Y:S01]  /*0a30*/  IMAD.HI.U32 R14, R7, R15, R6 ;  /* 0x0000000f070e7227 */ /* 0x000fe200078e0006 */
[----:B------:R-:W-:-:S03]  /*0a40*/  IABS R15, R23 ;  /* 0x00000017000f7213 */ /* 0x000fc60000000000 */
[----:B------:R-:W-:-:S04]  /*0a50*/  IMAD.HI.U32 R6, R5, R13, RZ ;  /* 0x0000000d05067227 */ /* 0x000fc800078e00ff */
[----:B------:R-:W-:Y:S02]  /*0a60*/  IMAD.MOV R9, RZ, RZ, -R9 ;  /* 0x000000ffff097224 */ /* 0x000fe400078e0a09 */
[----:B------:R-:W-:-:S04]  /*0a70*/  IMAD.HI.U32 R4, R5, R11, RZ ;  /* 0x0000000b05047227 */ /* 0x000fc800078e00ff */
[----:B------:R-:W-:Y:S02]  /*0a80*/  IMAD.MOV R7, RZ, RZ, -R6 ;  /* 0x000000ffff077224 */ /* 0x000fe400078e0a06 */
[C---:B------:R-:W-:Y:S01]  /*0a90*/  IMAD R6, R18.reuse, R9, R12 ;  /* 0x0000000912067224 */ /* 0x040fe200078e020c */
[----:B------:R-:W-:Y:S01]  /*0aa0*/  IABS R9, R24 ;  /* 0x0000001800097213 */ /* 0x000fe20000000000 */
[----:B------:R-:W-:Y:S02]  /*0ab0*/  IMAD.MOV R4, RZ, RZ, -R4 ;  /* 0x000000ffff047224 */ /* 0x000fe400078e0a04 */
[C---:B------:R-:W-:Y:S01]  /*0ac0*/  IMAD R7, R18.reuse, R7, R13 ;  /* 0x0000000712077224 */ /* 0x040fe200078e020d */
[C---:B------:R-:W-:Y:S01]  /*0ad0*/  ISETP.GT.U32.AND P6, PT, R18.reuse, R6, PT ;  /* 0x000000061200720c */ /* 0x040fe20003fc4070 */
[----:B------:R-:W-:Y:S02]  /*0ae0*/  IMAD.MOV.U32 R13, RZ, RZ, R9 ;  /* 0x000000ffff0d7224 */ /* 0x000fe400078e0009 */
[C---:B------:R-:W-:Y:S01]  /*0af0*/  IMAD R4, R18.reuse, R4, R11 ;  /* 0x0000000412047224 */ /* 0x040fe200078e020b */
[----:B------:R-:W-:Y:S01]  /*0b00*/  ISETP.GT.U32.AND P3, PT, R18, R7, PT ;  /* 0x000000071200720c */ /* 0x000fe20003f64070 */
[----:B------:R-:W-:-:S03]  /*0b10*/  IMAD.HI.U32 R9, R5, R15, RZ ;  /* 0x0000000f05097227 */ /* 0x000fc600078e00ff */
[----:B------:R-:W-:Y:S01]  /*0b20*/  ISETP.GT.U32.AND P5, PT, R18, R4, PT ;  /* 0x000000041200720c */ /* 0x000fe20003fa4070 */
[----:B------:R-:W-:Y:S02]  /*0b30*/  IMAD.MOV R9, RZ, RZ, -R9 ;  /* 0x000000ffff097224 */ /* 0x000fe400078e0a09 */
[----:B------:R-:W-:-:S04]  /*0b40*/  IMAD.HI.U32 R11, R5, R13, RZ ;  /* 0x0000000d050b7227 */ /* 0x000fc800078e00ff */
[----:B------:R-:W-:-:S04]  /*0b50*/  IMAD.HI.U32 R12, R5, R17, RZ ;  /* 0x00000011050c7227 */ /* 0x000fc800078e00ff */
[C---:B------:R-:W-:Y:S02]  /*0b60*/  IMAD R9, R18.reuse, R9, R15 ;  /* 0x0000000912097224 */ /* 0x040fe400078e020f */
[----:B------:R-:W-:Y:S02]  /*0b70*/  IMAD.MOV R16, RZ, RZ, -R11 ;  /* 0x000000ffff107224 */ /* 0x000fe400078e0a0b */
[----:B------:R-:W-:Y:S01]  /*0b80*/  IMAD.HI.U32 R11, R5, R19, RZ ;  /* 0x00000013050b7227 */ /* 0x000fe200078e00ff */
[----:B------:R-:W-:-:S03]  /*0b90*/  ISETP.GT.U32.AND P1, PT, R18, R9, PT ;  /* 0x000000091200720c */ /* 0x000fc60003f24070 */
[----:B------:R-:W-:Y:S02]  /*0ba0*/  IMAD.MOV R15, RZ, RZ, -R12 ;  /* 0x000000ffff0f7224 */ /* 0x000fe400078e0a0c */
[----:B------:R-:W-:-:S04]  /*0bb0*/  IMAD.HI.U32 R12, R5, R20, RZ ;  /* 0x00000014050c7227 */ /* 0x000fc800078e00ff */
[C---:B------:R-:W-:Y:S01]  /*0bc0*/  IMAD R5, R18.reuse, R16, R13 ;  /* 0x0000001012057224 */ /* 0x040fe200078e020d */
[----:B------:R-:W-:Y:S01]  /*0bd0*/  IABS R16, R30 ;  /* 0x0000001e00107213 */ /* 0x000fe20000000000 */
[----:B------:R-:W-:Y:S02]  /*0be0*/  IMAD.MOV R13, RZ, RZ, -R11 ;  /* 0x000000ffff0d7224 */ /* 0x000fe400078e0a0b */
[C---:B------:R-:W-:Y:S01]  /*0bf0*/  IMAD R11, R18.reuse, R15, R17 ;  /* 0x0000000f120b7224 */ /* 0x040fe200078e0211 */
[----:B------:R-:W-:Y:S01]  /*0c00*/  ISETP.GT.U32.AND P4, PT, R18, R5, PT ;  /* 0x000000051200720c */ /* 0x000fe20003f84070 */
[--C-:B------:R-:W-:Y:S01]  /*0c10*/  @!P5 IMAD.IADD R4, R4, 0x1, -R18.reuse ;  /* 0x000000010404d824 */ /* 0x100fe200078e0a12 */
[----:B------:R-:W-:Y:S01]  /*0c20*/  IADD3 R15, PT, PT, -R12, RZ, RZ ;  /* 0x000000ff0c0f7210 */ /* 0x000fe20007ffe1ff */
[C---:B------:R-:W-:Y:S01]  /*0c30*/  IMAD R12, R18.reuse, R13, R19 ;  /* 0x0000000d120c7224 */ /* 0x040fe200078e0213 */
[C---:B------:R-:W-:Y:S01]  /*0c40*/  ISETP.GT.U32.AND P2, PT, R18.reuse, R11, PT ;  /* 0x0000000b1200720c */ /* 0x040fe20003f44070 */
[--C-:B------:R-:W-:Y:S01]  /*0c50*/  @!P3 IMAD.IADD R7, R7, 0x1, -R18.reuse ;  /* 0x000000010707b824 */ /* 0x100fe200078e0a12 */
[C---:B------:R-:W-:Y:S01]  /*0c60*/  ISETP.GT.U32.AND P5, PT, R18.reuse, R4, PT ;  /* 0x000000041200720c */ /* 0x040fe20003fa4070 */
[----:B------:R-:W-:Y:S01]  /*0c70*/  @!P1 IMAD.IADD R9, R9, 0x1, -R18 ;  /* 0x0000000109099824 */ /* 0x000fe200078e0a12 */
[C---:B------:R-:W-:Y:S01]  /*0c80*/  ISETP.GT.U32.AND P0, PT, R18.reuse, R12, PT ;  /* 0x0000000c1200720c */ /* 0x040fe20003f04070 */
[C---:B------:R-:W-:Y:S01]  /*0c90*/  IMAD R13, R18.reuse, R15, R20 ;  /* 0x0000000f120d7224 */ /* 0x040fe200078e0214 */
[----:B------:R-:W-:Y:S01]  /*0ca0*/  ISETP.GT.U32.AND P1, PT, R18, R7, PT ;  /* 0x000000071200720c */ /* 0x000fe20003f24070 */
[----:B------:R-:W-:Y:S01]  /*0cb0*/  IMAD.HI.U32 R15, R14, R16, RZ ;  /* 0x000000100e0f7227 */ /* 0x000fe200078e00ff */
[----:B------:R-:W-:-:S03]  /*0cc0*/  IABS R17, R29 ;  /* 0x0000001d00117213 */ /* 0x000fc60000000000 */
[--C-:B------:R-:W-:Y:S01]  /*0cd0*/  @!P4 IMAD.IADD R5, R5, 0x1, -R18.reuse ;  /* 0x000000010505c824 */ /* 0x100fe200078e0a12 */
[C---:B------:R-:W-:Y:S01]  /*0ce0*/  ISETP.GT.U32.AND P4, PT, R18.reuse, R9, PT ;  /* 0x000000091200720c */ /* 0x040fe20003f84070 */
[----:B------:R-:W-:Y:S02]  /*0cf0*/  IMAD.MOV R15, RZ, RZ, -R15 ;  /* 0x000000ffff0f7224 */ /* 0x000fe400078e0a0f */
[----:B------:R-:W-:Y:S01]  /*0d00*/  @!P2 IMAD.IADD R11, R11, 0x1, -R18 ;  /* 0x000000010b0ba824 */ /* 0x000fe200078e0a12 */
[----:B------:R-:W-:Y:S01]  /*0d10*/  ISETP.GT.U32.AND P2, PT, R18, R5, PT ;  /* 0x000000051200720c */ /* 0x000fe20003f44070 */
[----:B------:R-:W-:Y:S02]  /*0d20*/  IMAD R15, R21, R15, R16 ;  /* 0x0000000f150f7224 */ /* 0x000fe400078e0210 */
[----:B------:R-:W-:Y:S01]  /*0d30*/  @!P5 IMAD.IADD R4, R4, 0x1, -R18 ;  /* 0x000000010404d824 */ /* 0x000fe200078e0a12 */
[----:B------:R-:W-:Y:S01]  /*0d40*/  ISETP.GT.U32.AND P5, PT, R18, R13, PT ;  /* 0x0000000d1200720c */ /* 0x000fe20003fa4070 */
[----:B------:R-:W-:Y:S01]  /*0d50*/  IMAD.HI.U32 R14, R14, R17, RZ ;  /* 0x000000110e0e7227 */ /* 0x000fe200078e00ff */
[----:B------:R-:W-:-:S02]  /*0d60*/  @!P1 IADD3 R7, PT, PT, R7, -R18, RZ ;  /* 0x8000001207079210 */ /* 0x000fc40007ffe0ff */
[C---:B------:R-:W-:Y:S01]  /*0d70*/  ISETP.GT.U32.AND P1, PT, R21.reuse, R15, PT ;  /* 0x0000000f1500720c */ /* 0x040fe20003f24070 */
[----:B------:R-:W-:Y:S01]  /*0d80*/  @!P0 IMAD.IADD R12, R12, 0x1, -R18 ;  /* 0x000000010c0c8824 */ /* 0x000fe200078e0a12 */
[----:B------:R-:W-:Y:S01]  /*0d90*/  ISETP.GT.U32.AND P0, PT, R18, R11, PT ;  /* 0x0000000b1200720c */ /* 0x000fe20003f04070 */
[----:B------:R-:W-:Y:S02]  /*0da0*/  IMAD.MOV R14, RZ, RZ, -R14 ;  /* 0x000000ffff0e7224 */ /* 0x000fe400078e0a0e */
[--C-:B------:R-:W-:Y:S01]  /*0db0*/  @!P6 IMAD.IADD R6, R6, 0x1, -R18.reuse ;  /* 0x000000010606e824 */ /* 0x100fe200078e0a12 */
[----:B------:R-:W-:Y:S01]  /*0dc0*/  ISETP.GT.U32.AND P6, PT, R18, R12, PT ;  /* 0x0000000c1200720c */ /* 0x000fe20003fc4070 */
[----:B------:R-:W-:Y:S02]  /*0dd0*/  IMAD R14, R21, R14, R17 ;  /* 0x0000000e150e7224 */ /* 0x000fe400078e0211 */
[----:B------:R-:W-:Y:S01]  /*0de0*/  IMAD.SHL.U32 R16, R28, 0x8, RZ ;  /* 0x000000081c107824 */ /* 0x000fe200078e00ff */
[----:B------:R-:W-:Y:S01]  /*0df0*/  ISETP.GT.U32.AND P3, PT, R18, R6, PT ;  /* 0x000000061200720c */ /* 0x000fe20003f64070 */
[--C-:B------:R-:W-:Y:S01]  /*0e00*/  @!P2 IMAD.IADD R5, R5, 0x1, -R18.reuse ;  /* 0x000000010505a824 */ /* 0x100fe200078e0a12 */
[----:B------:R-:W-:Y:S01]  /*0e10*/  ISETP.GT.U32.AND P2, PT, R21, R14, PT ;  /* 0x0000000e1500720c */ /* 0x000fe20003f44070 */
[--C-:B------:R-:W-:Y:S01]  /*0e20*/  @!P4 IMAD.IADD R9, R9, 0x1, -R18.reuse ;  /* 0x000000010909c824 */ /* 0x100fe200078e0a12 */
[----:B------:R-:W-:Y:S01]  /*0e30*/  ISETP.GE.AND P4, PT, R0, RZ, PT ;  /* 0x000000ff0000720c */ /* 0x000fe20003f86270 */
[--C-:B------:R-:W-:Y:S01]  /*0e40*/  @!P5 IMAD.IADD R13, R13, 0x1, -R18.reuse ;  /* 0x000000010d0dd824 */ /* 0x100fe200078e0a12 */
[----:B------:R-:W-:Y:S01]  /*0e50*/  LOP3.LUT R0, R28, 0x7, RZ, 0xc0, !PT ;  /* 0x000000071c007812 */ /* 0x000fe200078ec0ff */
[--C-:B------:R-:W-:Y:S01]  /*0e60*/  @!P0 IMAD.IADD R11, R11, 0x1, -R18.reuse ;  /* 0x000000010b0b8824 */ /* 0x100fe200078e0a12 */
[----:B------:R-:W-:Y:S01]  /*0e70*/  LOP3.LUT R19, R16, 0x30, RZ, 0xc0, !PT ;  /* 0x0000003010137812 */ /* 0x000fe200078ec0ff */
[----:B------:R-:W-:Y:S01]  /*0e80*/  @!P1 IMAD.IADD R15, R15, 0x1, -R21 ;  /* 0x000000010f0f9824 */ /* 0x000fe200078e0a15 */
[----:B------:R-:W-:Y:S01]  /*0e90*/  ISETP.GE.AND P0, PT, R8, RZ, PT ;  /* 0x000000ff0800720c */ /* 0x000fe20003f06270 */
[----:B------:R-:W-:Y:S01]  /*0ea0*/  IMAD.SHL.U32 R8, R28, 0x2, RZ ;  /* 0x000000021c087824 */ /* 0x000fe200078e00ff */
[----:B------:R-:W-:Y:S01]  /*0eb0*/  ISETP.GT.U32.AND P1, PT, R18, R13, PT ;  /* 0x0000000d1200720c */ /* 0x000fe20003f24070 */
[--C-:B------:R-:W-:Y:S01]  /*0ec0*/  @!P6 IMAD.IADD R12, R12, 0x1, -R18.reuse ;  /* 0x000000010c0ce824 */ /* 0x100fe200078e0a12 */
[----:B------:R-:W-:Y:S01]  /*0ed0*/  ISETP.GE.AND P6, PT, R10, RZ, PT ;  /* 0x000000ff0a00720c */ /* 0x000fe20003fc6270 */
[----:B------:R-:W-:Y:S01]  /*0ee0*/  IMAD R19, R0, 0x40, R19 ;  /* 0x0000004000137824 */ /* 0x000fe200078e0213 */
[----:B------:R-:W-:Y:S01]  /*0ef0*/  LOP3.LUT R10, R8, 0x10, RZ, 0xc0, !PT ;  /* 0x00000010080a7812 */ /* 0x000fe200078ec0ff */
[----:B------:R-:W-:Y:S01]  /*0f00*/  IMAD R16, R0, 0x110, RZ ;  /* 0x0000011000107824 */ /* 0x000fe200078e02ff */
[----:B------:R-:W-:Y:S01]  /*0f10*/  ISETP.GE.AND P5, PT, R23, RZ, PT ;  /* 0x000000ff1700720c */ /* 0x000fe20003fa6270 */
[----:B------:R-:W-:Y:S01]  /*0f20*/  @!P3 IMAD.IADD R6, R6, 0x1, -R18 ;  /* 0x000000010606b824 */ /* 0x000fe200078e0a12 */
[----:B------:R-:W-:Y:S01]  /*0f30*/  LOP3.LUT R8, R19, 0x30, R8, 0x78, !PT ;  /* 0x0000003013087812 */ /* 0x000fe200078e7808 */
[----:B------:R-:W-:Y:S01]  /*0f40*/  @!P2 IMAD.IADD R14, R14, 0x1, -R21 ;  /* 0x000000010e0ea824 */ /* 0x000fe200078e0a15 */
[----:B------:R-:W-:Y:S01]  /*0f50*/  LOP3.LUT R17, R10, 0x20, R28, 0xf8, !PT ;  /* 0x000000200a117812 */ /* 0x000fe200078ef81c */
[----:B------:R-:W-:Y:S01]  /*0f60*/  @!P0 IMAD.MOV R6, RZ, RZ, -R6 ;  /* 0x000000ffff068224 */ /* 0x000fe200078e0a06 */
[C---:B------:R-:W-:Y:S01]  /*0f70*/  ISETP.GT.U32.AND P2, PT, R21.reuse, R15, PT ;  /* 0x0000000f1500720c */ /* 0x040fe20003f44070 */
[----:B------:R-:W-:Y:S01]  /*0f80*/  IMAD.SHL.U32 R0, R28, 0x80, RZ ;  /* 0x000000801c007824 */ /* 0x000fe200078e00ff */
[----:B------:R-:W-:Y:S01]  /*0f90*/  LOP3.LUT R17, R16, R17, RZ, 0x3c, !PT ;  /* 0x0000001110117212 */ /* 0x000fe200078e3cff */
[----:B------:R0:W-:Y:S01]  /*0fa0*/  STL [R1+0x24], R8 ;  /* 0x0000240801007387 */ /* 0x0001e20000100800 */
[----:B------:R-:W-:Y:S01]  /*0fb0*/  ISETP.GT.U32.AND P0, PT, R21, R14, PT ;  /* 0x0000000e1500720c */ /* 0x000fe20003f04070 */
[----:B------:R-:W-:Y:S01]  /*0fc0*/  @!P4 IMAD.MOV R4, RZ, RZ, -R4 ;  /* 0x000000ffff04c224 */ /* 0x000fe200078e0a04 */
[----:B------:R-:W-:Y:S01]  /*0fd0*/  @!P1 IADD3 R13, PT, PT, R13, -R18, RZ ;  /* 0x800000120d0d9210 */ /* 0x000fe20007ffe0ff */
[----:B------:R-:W-:Y:S01]  /*0fe0*/  @!P5 IMAD.MOV R9, RZ, RZ, -R9 ;  /* 0x000000ffff09d224 */ /* 0x000fe200078e0a09 */
[----:B------:R-:W-:Y:S01]  /*0ff0*/  ISETP.GE.AND P1, PT, R25, RZ, PT ;  /* 0x000000ff1900720c */ /* 0x000fe20003f26270 */
[----:B------:R-:W-:Y:S01]  /*1000*/  @!P6 IMAD.MOV R7, RZ, RZ, -R7 ;  /* 0x000000ffff07e224 */ /* 0x000fe200078e0a07 */
[----:B------:R-:W-:Y:S01]  /*1010*/  LOP3.LUT R0, R17, 0x800, R0, 0xf8, !PT ;  /* 0x0000080011007812 */ /* 0x000fe200078ef800 */
[----:B------:R-:W-:Y:S01]  /*1020*/  IMAD R147, R31, 0x12, RZ ;  /* 0x000000121f937824 */ /* 0x000fe200078e02ff */
[----:B------:R-:W2:Y:S01]  /*1030*/  LDC.64 R16, c[0x0][0x388] ;  /* 0x0000e200ff107b82 */ /* 0x000ea20000000a00 */
[----:B------:R-:W-:Y:S01]  /*1040*/  ISETP.GE.AND P4, PT, R24, RZ, PT ;  /* 0x000000ff1800720c */ /* 0x000fe20003f86270 */
[--C-:B------:R-:W-:Y:S01]  /*1050*/  @!P2 IMAD.IADD R15, R15, 0x1, -R21.reuse ;  /* 0x000000010f0fa824 */ /* 0x100fe200078e0a15 */
[----:B------:R-:W-:Y:S01]  /*1060*/  ISETP.GE.AND P2, PT, R26, RZ, PT ;  /* 0x000000ff1a00720c */ /* 0x000fe20003f46270 */
[----:B------:R-:W-:Y:S01]  /*1070*/  IMAD R155, R31, 0x11, RZ ;  /* 0x000000111f9b7824 */ /* 0x000fe200078e02ff */
[----:B------:R-:W-:Y:S01]  /*1080*/  ISETP.GE.AND P5, PT, R30, RZ, PT ;  /* 0x000000ff1e00720c */ /* 0x000fe20003fa6270 */
[----:B------:R-:W-:Y:S01]  /*1090*/  @!P0 IMAD.IADD R14, R14, 0x1, -R21 ;  /* 0x000000010e0e8824 */ /* 0x000fe200078e0a15 */
[----:B------:R-:W-:Y:S01]  /*10a0*/  ISETP.NE.AND P0, PT, R3, RZ, PT ;  /* 0x000000ff0300720c */ /* 0x000fe20003f05270 */
[----:B0-----:R-:W0:Y:S01]  /*10b0*/  LDC R8, c[0x0][0x3b0] ;  /* 0x0000ec00ff087b82 */ /* 0x001e220000000800 */
[----:B------:R-:W-:Y:S01]  /*10c0*/  @!P1 IMAD.MOV R11, RZ, RZ, -R11 ;  /* 0x000000ffff0b9224 */ /* 0x000fe200078e0a0b */
[----:B------:R-:W-:Y:S01]  /*10d0*/  LOP3.LUT R3, RZ, R3, RZ, 0x33, !PT ;  /* 0x00000003ff037212 */ /* 0x000fe200078e33ff */
[C---:B------:R-:W-:Y:S01]  /*10e0*/  IMAD.SHL.U32 R159, R31.reuse, 0x10, RZ ;  /* 0x000000101f9f7824 */ /* 0x040fe200078e00ff */
[----:B------:R-:W-:Y:S01]  /*10f0*/  ISETP.GE.AND P3, PT, R22, RZ, PT ;  /* 0x000000ff1600720c */ /* 0x000fe20003f66270 */
[----:B------:R-:W-:Y:S01]  /*1100*/  IMAD R233, R31, 0xf, RZ ;  /* 0x0000000f1fe97824 */ /* 0x000fe200078e02ff */
[----:B------:R-:W-:Y:S01]  /*1110*/  SEL R11, R3, R11, !P0 ;  /* 0x0000000b030b7207 */ /* 0x000fe20004000000 */
[----:B------:R-:W-:Y:S01]  /*1120*/  @!P4 IMAD.MOV R5, RZ, RZ, -R5 ;  /* 0x000000ffff05c224 */ /* 0x000fe200078e0a05 */
[----:B------:R-:W-:Y:S01]  /*1130*/  ISETP.GE.AND P6, PT, R29, RZ, PT ;  /* 0x000000ff1d00720c */ /* 0x000fe20003fc6270 */
[----:B------:R-:W-:Y:S01]  /*1140*/  @!P2 IMAD.MOV R12, RZ, RZ, -R12 ;  /* 0x000000ffff0ca224 */ /* 0x000fe200078e0a0c */
[----:B------:R-:W-:Y:S01]  /*1150*/  ISETP.NE.AND P4, PT, R2, RZ, PT ;  /* 0x000000ff0200720c */ /* 0x000fe20003f85270 */
[----:B------:R-:W-:Y:S01]  /*1160*/  @!P5 IMAD.MOV R15, RZ, RZ, -R15 ;  /* 0x000000ffff0fd224 */ /* 0x000fe200078e0a0f */
[----:B------:R-:W-:Y:S01]  /*1170*/  LOP3.LUT R2, RZ, R2, RZ, 0x33, !PT ;  /* 0x00000002ff027212 */ /* 0x000fe200078e33ff */
[----:B------:R-:W-:Y:S01]  /*1180*/  IMAD R225, R31, 0xe, RZ ;  /* 0x0000000e1fe17824 */ /* 0x000fe200078e02ff */
[----:B------:R-:W-:Y:S01]  /*1190*/  SEL R4, R3, R4, !P0 ;  /* 0x0000000403047207 */ /* 0x000fe20004000000 */
[----:B------:R-:W-:Y:S01]  /*11a0*/  IMAD R219, R31, 0xd, RZ ;  /* 0x0000000d1fdb7824 */ /* 0x000fe200078e02ff */
[C---:B------:R-:W-:Y:S01]  /*11b0*/  SEL R6, R3.reuse, R6, !P0 ;  /* 0x0000000603067207 */ /* 0x040fe20004000000 */
[----:B------:R-:W-:Y:S01]  /*11c0*/  @!P3 IMAD.MOV R13, RZ, RZ, -R13 ;  /* 0x000000ffff0db224 */ /* 0x000fe200078e0a0d */
[----:B------:R-:W-:Y:S01]  /*11d0*/  SEL R7, R3, R7, !P0 ;  /* 0x0000000703077207 */ /* 0x000fe20004000000 */
[----:B------:R-:W-:Y:S01]  /*11e0*/  IMAD R211, R31, 0xc, RZ ;  /* 0x0000000c1fd37824 */ /* 0x000fe200078e02ff */
[----:B------:R-:W-:Y:S01]  /*11f0*/  SEL R9, R3, R9, !P0 ;  /* 0x0000000903097207 */ /* 0x000fe20004000000 */
[C---:B------:R-:W-:Y:S01]  /*1200*/  IMAD R163, R31.reuse, 0xb, RZ ;  /* 0x0000000b1fa37824 */ /* 0x040fe200078e02ff */
[----:B------:R-:W-:Y:S01]  /*1210*/  @!P6 IADD3 R14, PT, PT, -R14, RZ, RZ ;  /* 0x000000ff0e0ee210 */ /* 0x000fe20007ffe1ff */
[----:B------:R-:W-:Y:S01]  /*1220*/  IMAD R167, R31, 0xa, RZ ;  /* 0x0000000a1fa77824 */ /* 0x000fe200078e02ff */
[----:B------:R-:W-:Y:S01]  /*1230*/  SEL R5, R3, R5, !P0 ;  /* 0x0000000503057207 */ /* 0x000fe20004000000 */
[----:B0-----:R-:W-:Y:S01]  /*1240*/  IMAD R11, R11, R8, RZ ;  /* 0x000000080b0b7224 */ /* 0x001fe200078e02ff */
[----:B------:R-:W-:Y:S01]  /*1250*/  SEL R12, R3, R12, !P0 ;  /* 0x0000000c030c7207 */ /* 0x000fe20004000000 */
[-C--:B------:R-:W-:Y:S01]  /*1260*/  IMAD R4, R4, R8.reuse, RZ ;  /* 0x0000000804047224 */ /* 0x080fe200078e02ff */
[----:B------:R-:W-:Y:S01]  /*1270*/  SEL R15, R2, R15, !P4 ;  /* 0x0000000f020f7207 */ /* 0x000fe20006000000 */
[----:B------:R-:W-:Y:S01]  /*1280*/  IMAD R6, R6, R8, RZ ;  /* 0x0000000806067224 */ /* 0x000fe200078e02ff */
[----:B--2---:R-:W-:Y:S01]  /*1290*/  LEA R197, P1, R11, R16, 0x1 ;  /* 0x000000100bc57211 */ /* 0x004fe200078208ff */
[-C--:B------:R-:W-:Y:S01]  /*12a0*/  IMAD R7, R7, R8.reuse, RZ ;  /* 0x0000000807077224 */ /* 0x080fe200078e02ff */
[----:B------:R-:W-:Y:S01]  /*12b0*/  SEL R3, R3, R13, !P0 ;  /* 0x0000000d03037207 */ /* 0x000fe20004000000 */
[----:B-1----:R-:W-:Y:S01]  /*12c0*/  IMAD R15, R15, UR7, RZ ;  /* 0x000000070f0f7c24 */ /* 0x002fe2000f8e02ff */
[-C--:B------:R-:W-:Y:S01]  /*12d0*/  LEA.HI.X.SX32 R196, R11, R17.reuse, 0x1, P1 ;  /* 0x000000110bc47211 */ /* 0x080fe200008f0eff */
[----:B------:R-:W-:Y:S01]  /*12e0*/  IMAD R9, R9, R8, RZ ;  /* 0x0000000809097224 */ /* 0x000fe200078e02ff */
[----:B------:R-:W0:Y:S01]  /*12f0*/  LDC R11, c[0x0][0x3ac] ;  /* 0x0000eb00ff0b7b82 */ /* 0x000e220000000800 */
[----:B------:R-:W-:Y:S01]  /*1300*/  SEL R14, R2, R14, !P4 ;  /* 0x0000000e020e7207 */ /* 0x000fe20006000000 */
[-C--:B------:R-:W-:Y:S01]  /*1310*/  IMAD R5, R5, R8.reuse, RZ ;  /* 0x0000000805057224 */ /* 0x080fe200078e02ff */
[----:B------:R-:W-:Y:S01]  /*1320*/  LOP3.LUT R10, R28, 0x1f, RZ, 0xc0, !PT ;  /* 0x0000001f1c0a7812 */ /* 0x000fe200078ec0ff */
[----:B------:R-:W-:Y:S01]  /*1330*/  IMAD R12, R12, R8, RZ ;  /* 0x000000080c0c7224 */ /* 0x000fe200078e02ff */
[----:B------:R-:W-:Y:S01]  /*1340*/  LEA R2, P5, R6, R16, 0x1 ;  /* 0x0000001006027211 */ /* 0x000fe200078a08ff */
[----:B------:R-:W-:Y:S01]  /*1350*/  IMAD R3, R3, R8, RZ ;  /* 0x0000000803037224 */ /* 0x000fe200078e02ff */
[-C--:B------:R-:W-:Y:S01]  /*1360*/  LEA R8, P6, R4, R16.reuse, 0x1 ;  /* 0x0000001004087211 */ /* 0x080fe200078c08ff */
[----:B------:R-:W-:Y:S01]  /*1370*/  IMAD R14, R14, UR7, RZ ;  /* 0x000000070e0e7c24 */ /* 0x000fe2000f8e02ff */
[CC--:B------:R-:W-:Y:S01]  /*1380*/  LEA R195, P0, R12.reuse, R16.reuse, 0x1 ;  /* 0x000000100cc37211 */ /* 0x0c0fe200078008ff */
[----:B------:R-:W-:Y:S01]  /*1390*/  IMAD.WIDE R32, R15, 0x2, RZ ;  /* 0x000000020f207825 */ /* 0x000fe200078e02ff */
[-C--:B------:R-:W-:Y:S01]  /*13a0*/  LEA R251, P4, R7, R16.reuse, 0x1 ;  /* 0x0000001007fb7211 */ /* 0x080fe200078808ff */
[----:B------:R1:W-:Y:S01]  /*13b0*/  STL [R1+0x20], R8 ;  /* 0x0000200801007387 */ /* 0x0003e20000100800 */
[----:B------:R-:W-:Y:S01]  /*13c0*/  LEA.HI.X.SX32 R194, R12, R17, 0x1, P0 ;  /* 0x000000110cc27211 */ /* 0x000fe200000f0eff */
[----:B------:R-:W-:Y:S01]  /*13d0*/  IMAD.WIDE R34, R14, 0x2, RZ ;  /* 0x000000020e227825 */ /* 0x000fe200078e02ff */
[----:B------:R-:W-:Y:S01]  /*13e0*/  LOP3.LUT R12, R0, 0x40, RZ, 0x3c, !PT ;  /* 0x00000040000c7812 */ /* 0x000fe200078e3cff */
[----:B------:R2:W-:Y:S01]  /*13f0*/  STL [R1+0x18], R2 ;  /* 0x0000180201007387 */ /* 0x0005e20000100800 */
[-C--:B------:R-:W-:Y:S01]  /*1400*/  LEA R203, P3, R9, R16.reuse, 0x1 ;  /* 0x0000001009cb7211 */ /* 0x080fe200078608ff */
[----:B------:R-:W-:Y:S01]  /*1410*/  IMAD.WIDE R12, R241, 0x2, R32 ;  /* 0x00000002f10c7825 */ /* 0x000fe200078e0220 */
[----:B------:R-:W-:-:S02]  /*1420*/  LEA R199, P2, R5, R16, 0x1 ;  /* 0x0000001005c77211 */ /* 0x000fc400078408ff */
[-C--:B------:R-:W-:Y:S01]  /*1430*/  LEA.HI.X.SX32 R252, R6, R17.reuse, 0x1, P5 ;  /* 0x0000001106fc7211 */ /* 0x080fe200028f0eff */
[----:B-1----:R-:W-:Y:S01]  /*1440*/  IMAD.SHL.U32 R8, R27, 0x2, RZ ;  /* 0x000000021b087824 */ /* 0x002fe200078e00ff */
[----:B------:R-:W-:Y:S01]  /*1450*/  LEA.HI.X.SX32 R249, R7, R17, 0x1, P4 ;  /* 0x0000001107f97211 */ /* 0x000fe200020f0eff */
[----:B0-----:R-:W-:Y:S01]  /*1460*/  IMAD R10, R10, R11, RZ ;  /* 0x0000000b0a0a7224 */ /* 0x001fe200078e02ff */
[-C--:B------:R-:W-:Y:S01]  /*1470*/  LEA.HI.X.SX32 R201, R9, R17.reuse, 0x1, P3 ;  /* 0x0000001109c97211 */ /* 0x080fe200018f0eff */
[C---:B------:R-:W-:Y:S01]  /*1480*/  IMAD R11, R31.reuse, 0x1f, RZ ;  /* 0x0000001f1f0b7824 */ /* 0x040fe200078e02ff */
[-C--:B--2---:R-:W-:Y:S01]  /*1490*/  LEA.HI.X.SX32 R2, R4, R17.reuse, 0x1, P6 ;  /* 0x0000001104027211 */ /* 0x084fe200030f0eff */
[----:B------:R-:W-:Y:S01]  /*14a0*/  IMAD R171, R31, 0x9, RZ ;  /* 0x000000091fab7824 */ /* 0x000fe200078e02ff */
[----:B------:R-:W-:Y:S01]  /*14b0*/  LEA R193, P6, R3, R16, 0x1 ;  /* 0x0000001003c17211 */ /* 0x000fe200078c08ff */
[----:B------:R-:W-:Y:S01]  /*14c0*/  IMAD.WIDE R18, R11, 0x2, R32 ;  /* 0x000000020b127825 */ /* 0x000fe200078e0220 */
[-C--:B------:R-:W-:Y:S01]  /*14d0*/  LEA.HI.X.SX32 R198, R5, R17.reuse, 0x1, P2 ;  /* 0x0000001105c67211 */ /* 0x080fe200010f0eff */
[----:B------:R0:W-:Y:S01]  /*14e0*/  STL [R1+0x1c], R2 ;  /* 0x00001c0201007387 */ /* 0x0001e20000100800 */
[----:B------:R-:W-:Y:S01]  /*14f0*/  LEA.HI.X.SX32 R192, R3, R17, 0x1, P6 ;  /* 0x0000001103c07211 */ /* 0x000fe200030f0eff */
[----:B------:R-:W-:Y:S01]  /*1500*/  IMAD.WIDE R14, R11, 0x2, R34 ;  /* 0x000000020b0e7825 */ /* 0x000fe200078e0222 */
[C---:B------:R-:W-:Y:S01]  /*1510*/  LOP3.LUT R3, R8.reuse, 0x20, RZ, 0x3c, !PT ;  /* 0x0000002008037812 */ /* 0x040fe200078e3cff */
[----:B------:R-:W-:Y:S01]  /*1520*/  STL.64 [R1+0x10], R18 ;  /* 0x0000101201007387 */ /* 0x000fe20000100a00 */
[C---:B------:R-:W-:Y:S01]  /*1530*/  LOP3.LUT R4, R8.reuse, 0x30, RZ, 0x3c, !PT ;  /* 0x0000003008047812 */ /* 0x040fe200078e3cff */
[C---:B------:R-:W-:Y:S01]  /*1540*/  IMAD.SHL.U32 R175, R31.reuse, 0x8, RZ ;  /* 0x000000081faf7824 */ /* 0x040fe200078e00ff */
[C---:B------:R-:W-:Y:S01]  /*1550*/  LOP3.LUT R5, R8.reuse, 0x40, RZ, 0x3c, !PT ;  /* 0x0000004008057812 */ /* 0x040fe200078e3cff */
[----:B------:R1:W-:Y:S01]  /*1560*/  STL.64 [R1+0x8], R14 ;  /* 0x0000080e01007387 */ /* 0x0003e20000100a00 */
[C---:B------:R-:W-:Y:S01]  /*1570*/  IMAD R179, R31.reuse, 0x7, RZ ;  /* 0x000000071fb37824 */ /* 0x040fe200078e02ff */
[C---:B0-----:R-:W-:Y:S01]  /*1580*/  LOP3.LUT R2, R8.reuse, 0x10, RZ, 0x3c, !PT ;  /* 0x0000001008027812 */ /* 0x041fe200078e3cff */
[C---:B------:R-:W-:Y:S01]  /*1590*/  IMAD R183, R31.reuse, 0x6, RZ ;  /* 0x000000061fb77824 */ /* 0x040fe200078e02ff */
[----:B------:R0:W-:Y:S01]  /*15a0*/  STL.64 [R1], R12 ;  /* 0x0000000c01007387 */ /* 0x0001e20000100a00 */
[C---:B------:R-:W-:Y:S01]  /*15b0*/  IMAD R187, R31.reuse, 0x5, RZ ;  /* 0x000000051fbb7824 */ /* 0x040fe200078e02ff */
[C---:B------:R-:W-:Y:S01]  /*15c0*/  LOP3.LUT R6, R8.reuse, 0x50, RZ, 0x3c, !PT ;  /* 0x0000005008067812 */ /* 0x040fe200078e3cff */
[C---:B------:R-:W-:Y:S01]  /*15d0*/  IMAD.SHL.U32 R29, R31.reuse, 0x4, RZ ;  /* 0x000000041f1d7824 */ /* 0x040fe200078e00ff */
[C---:B------:R-:W-:Y:S01]  /*15e0*/  LOP3.LUT R7, R8.reuse, 0x60, RZ, 0x3c, !PT ;  /* 0x0000006008077812 */ /* 0x040fe200078e3cff */
[C---:B------:R-:W-:Y:S01]  /*15f0*/  IMAD R25, R31.reuse, 0x3, RZ ;  /* 0x000000031f197824 */ /* 0x040fe200078e02ff */
[----:B------:R-:W-:Y:S01]  /*1600*/  LOP3.LUT R8, R8, 0x70, RZ, 0x3c, !PT ;  /* 0x0000007008087812 */ /* 0x000fe200078e3cff */
[----:B------:R-:W-:-:S02]  /*1610*/  IMAD.SHL.U32 R17, R31, 0x2, RZ ;  /* 0x000000021f117824 */ /* 0x000fc400078e00ff */
[----:B------:R-:W-:-:S04]  /*1620*/  IMAD.WIDE R36, R39, 0x2, R32 ;  /* 0x0000000227247825 */ /* 0x000fc800078e0220 */
        /* <DEDUP_REMOVED lines=26> */
[----:B-1----:R-:W-:-:S04]  /*17d0*/  IMAD.WIDE R14, R17, 0x2, R32 ;  /* 0x00000002110e7825 */ /* 0x002fc800078e0220 */
[----:B------:R-:W-:-:S04]  /*17e0*/  IMAD.WIDE R18, R31, 0x2, R32 ;  /* 0x000000021f127825 */ /* 0x000fc800078e0220 */
[----:B----4-:R-:W-:Y:S02]  /*17f0*/  IMAD.U32 R9, RZ, RZ, UR10 ;  /* 0x0000000aff097e24 */ /* 0x010fe4000f8e00ff */
[----:B-----5:R-:W-:Y:S02]  /*1800*/  IMAD.U32 R20, RZ, RZ, UR12 ;  /* 0x0000000cff147e24 */ /* 0x020fe4000f8e00ff */
[----:B------:R-:W-:Y:S02]  /*1810*/  IMAD.U32 R21, RZ, RZ, UR13 ;  /* 0x0000000dff157e24 */ /* 0x000fe4000f8e00ff */
        /* <DEDUP_REMOVED lines=29> */
[----:B0-----:R-:W-:-:S07]  /*19f0*/  IMAD.WIDE R30, R31, 0x2, R34 ;  /* 0x000000021f1e7825 */ /* 0x001fce00078e0222 */
.L_x_1:
[----:B------:R0:W-:Y:S01]  /*1a00*/  STL.64 [R1+0x48], R76 ;  /* 0x0000484c01007387 */ /* 0x0001e20000100a00 */
[C---:B------:R-:W-:Y:S02]  /*1a10*/  ISETP.GT.AND P2, PT, R9.reuse, RZ, PT ;  /* 0x000000ff0900720c */ /* 0x040fe40003f44270 */
[-C--:B------:R-:W-:Y:S02]  /*1a20*/  IADD3 R12, P1, PT, R34, R20.reuse, RZ ;  /* 0x00000014220c7210 */ /* 0x080fe40007f3e0ff */
[-C--:B------:R-:W-:Y:S01]  /*1a30*/  IADD3 R108, P0, PT, R32, R20.reuse, RZ ;  /* 0x00000014206c7210 */ /* 0x080fe20007f1e0ff */
[----:B0-----:R-:W2:Y:S01]  /*1a40*/  LDL.64 R76, [R1] ;  /* 0x00000000014c7983 */ /* 0x001ea20000100a00 */
[----:B------:R-:W-:Y:S01]  /*1a50*/  ISETP.GT.AND P3, PT, R9, 0x1, PT ;  /* 0x000000010900780c */ /* 0x000fe20003f64270 */
[--C-:B------:R-:W-:Y:S01]  /*1a60*/  IMAD.X R13, R35, 0x1, R21.reuse, P1 ;  /* 0x00000001230d7824 */ /* 0x100fe200008e0615 */
[----:B------:R-:W-:Y:S01]  /*1a70*/  IADD3 R112, P1, PT, R30, R20, RZ ;  /* 0x000000141e707210 */ /* 0x000fe20007f3e0ff */
[----:B------:R-:W-:Y:S01]  /*1a80*/  IMAD.X R109, R33, 0x1, R21, P0 ;  /* 0x00000001216d7824 */ /* 0x000fe200000e0615 */
[----:B------:R-:W-:Y:S01]  /*1a90*/  PRMT R200, RZ, 0x7610, R200 ;  /* 0x00007610ffc87816 */ /* 0x000fe200000000c8 */
[----:B------:R0:W-:Y:S01]  /*1aa0*/  STL.64 [R1+0x40], R78 ;  /* 0x0000404e01007387 */ /* 0x0001e20000100a00 */
[----:B------:R-:W-:-:S02]  /*1ab0*/  PRMT R202, RZ, 0x7610, R202 ;  /* 0x00007610ffca7816 */ /* 0x000fc400000000ca */
[-C--:B------:R-:W-:Y:S01]  /*1ac0*/  IADD3 R114, P0, PT, R18, R20.reuse, RZ ;  /* 0x0000001412727210 */ /* 0x080fe20007f1e0ff */
[----:B------:R-:W-:Y:S01]  /*1ad0*/  IMAD.X R113, R31, 0x1, R21, P1 ;  /* 0x000000011f717824 */ /* 0x000fe200008e0615 */
[----:B------:R-:W-:Y:S01]  /*1ae0*/  PRMT R127, RZ, 0x7610, R127 ;  /* 0x00007610ff7f7816 */ /* 0x000fe2000000007f */
[----:B------:R1:W3:Y:S01]  /*1af0*/  @P2 LDG.E.U16 R200, desc[UR8][R12.64] ;  /* 0x000000080cc82981 */ /* 0x0002e2000c1e1500 */
[----:B------:R-:W-:Y:S02]  /*1b00*/  PRMT R134, RZ, 0x7610, R134 ;  /* 0x00007610ff867816 */ /* 0x000fe40000000086 */
[----:B------:R-:W-:Y:S01]  /*1b10*/  IADD3.X R115, PT, PT, R19, R21, RZ, P0, !PT ;  /* 0x0000001513737210 */ /* 0x000fe200007fe4ff */
[----:B------:R4:W5:Y:S01]  /*1b20*/  @P2 LDG.E.U16 R202, desc[UR8][R108.64] ;  /* 0x000000086cca2981 */ /* 0x000962000c1e1500 */
[----:B------:R-:W-:Y:S02]  /*1b30*/  ISETP.GT.AND P2, PT, R9, 0x2, PT ;  /* 0x000000020900780c */ /* 0x000fe40003f44270 */
[-C--:B------:R-:W-:Y:S01]  /*1b40*/  IADD3 R118, P0, PT, R14, R20.reuse, RZ ;  /* 0x000000140e767210 */ /* 0x080fe20007f1e0ff */
[----:B------:R-:W2:Y:S01]  /*1b50*/  @P3 LDG.E.U16 R127, desc[UR8][R112.64] ;  /* 0x00000008707f3981 */ /* 0x000ea2000c1e1500 */
[----:B------:R-:W-:-:S03]  /*1b60*/  IADD3 R116, P1, PT, R16, R20, RZ ;  /* 0x0000001410747210 */ /* 0x000fc60007f3e0ff */
[----:B------:R-:W2:Y:S01]  /*1b70*/  @P3 LDG.E.U16 R134, desc[UR8][R114.64] ;  /* 0x0000000872863981 */ /* 0x000ea2000c1e1500 */
[----:B------:R-:W-:Y:S01]  /*1b80*/  ISETP.GT.AND P3, PT, R9, 0x3, PT ;  /* 0x000000030900780c */ /* 0x000fe20003f64270 */
[--C-:B------:R-:W-:Y:S01]  /*1b90*/  IMAD.X R119, R15, 0x1, R21.reuse, P0 ;  /* 0x000000010f777824 */ /* 0x100fe200000e0615 */
[-C--:B-1----:R-:W-:Y:S01]  /*1ba0*/  IADD3 R12, P0, PT, R26, R20.reuse, RZ ;  /* 0x000000141a0c7210 */ /* 0x082fe20007f1e0ff */
[----:B0-----:R-:W2:Y:S01]  /*1bb0*/  LDL.64 R78, [R1+0x10] ;  /* 0x00001000014e7983 */ /* 0x001ea20000100a00 */
[----:B------:R-:W-:Y:S01]  /*1bc0*/  PRMT R126, RZ, 0x7610, R126 ;  /* 0x00007610ff7e7816 */ /* 0x000fe2000000007e */
[--C-:B------:R-:W-:Y:S01]  /*1bd0*/  IMAD.X R117, R17, 0x1, R21.reuse, P1 ;  /* 0x0000000111757824 */ /* 0x100fe200008e0615 */
[----:B----4-:R-:W-:Y:S01]  /*1be0*/  PRMT R108, RZ, 0x7610, R108 ;  /* 0x00007610ff6c7816 */ /* 0x010fe2000000006c */
[----:B------:R0:W-:Y:S01]  /*1bf0*/  STL.64 [R1+0x38], R80 ;  /* 0x0000385001007387 */ /* 0x0001e20000100a00 */
[----:B------:R-:W-:Y:S01]  /*1c00*/  IADD3 R110, P1, PT, R24, R20, RZ ;  /* 0x00000014186e7210 */ /* 0x000fe20007f3e0ff */
[----:B------:R-:W-:Y:S01]  /*1c10*/  IMAD.X R13, R27, 0x1, R21, P0 ;  /* 0x000000011b0d7824 */ /* 0x000fe200000e0615 */
[----:B------:R-:W-:Y:S01]  /*1c20*/  PRMT R148, RZ, 0x7610, R148 ;  /* 0x00007610ff947816 */ /* 0x000fe20000000094 */
[----:B------:R-:W4:Y:S01]  /*1c30*/  @P2 LDG.E.U16 R126, desc[UR8][R116.64] ;  /* 0x00000008747e2981 */ /* 0x000f22000c1e1500 */
[----:B------:R-:W-:Y:S01]  /*1c40*/  PRMT R149, RZ, 0x7610, R149 ;  /* 0x00007610ff957816 */ /* 0x000fe20000000095 */
[----:B------:R-:W-:-:S02]  /*1c50*/  IMAD.X R111, R25, 0x1, R21, P1 ;  /* 0x00000001196f7824 */ /* 0x000fc400008e0615 */
[----:B------:R-:W2:Y:S04]  /*1c60*/  @P2 LDG.E.U16 R108, desc[UR8][R118.64] ;  /* 0x00000008766c2981 */ /* 0x000ea8000c1e1500 */
[----:B0-----:R-:W2:Y:S01]  /*1c70*/  LDL.64 R80, [R1+0x8] ;  /* 0x0000080001507983 */ /* 0x001ea20000100a00 */
[----:B------:R-:W-:-:S03]  /*1c80*/  ISETP.GT.AND P2, PT, R9, 0x4, PT ;  /* 0x000000040900780c */ /* 0x000fc60003f44270 */
[----:B------:R0:W2:Y:S01]  /*1c90*/  @P3 LDG.E.U16 R148, desc[UR8][R12.64] ;  /* 0x000000080c943981 */ /* 0x0000a2000c1e1500 */
[----:B------:R-:W-:-:S03]  /*1ca0*/  PRMT R132, RZ, 0x7610, R132 ;  /* 0x00007610ff847816 */ /* 0x000fc60000000084 */
[----:B------:R1:W2:Y:S01]  /*1cb0*/  @P3 LDG.E.U16 R149, desc[UR8][R110.64] ;  /* 0x000000086e953981 */ /* 0x0002a2000c1e1500 */
[----:B------:R-:W-:Y:S02]  /*1cc0*/  PRMT R133, RZ, 0x7610, R133 ;  /* 0x00007610ff857816 */ /* 0x000fe40000000085 */
[----:B------:R-:W-:Y:S02]  /*1cd0*/  PRMT R124, RZ, 0x7610, R124 ;  /* 0x00007610ff7c7816 */ /* 0x000fe4000000007c */
[----:B------:R-:W-:Y:S02]  /*1ce0*/  PRMT R125, RZ, 0x7610, R125 ;  /* 0x00007610ff7d7816 */ /* 0x000fe4000000007d */
[----:B------:R-:W-:Y:S02]  /*1cf0*/  PRMT R11, RZ, 0x7610, R11 ;  /* 0x00007610ff0b7816 */ /* 0x000fe4000000000b */
[----:B------:R-:W-:Y:S02]  /*1d00*/  PRMT R135, RZ, 0x7610, R135 ;  /* 0x00007610ff877816 */ /* 0x000fe40000000087 */
[----:B------:R-:W-:-:S02]  /*1d10*/  PRMT R150, RZ, 0x7610, R150 ;  /* 0x00007610ff967816 */ /* 0x000fc40000000096 */
[----:B------:R-:W-:Y:S02]  /*1d20*/  PRMT R139, RZ, 0x7610, R139 ;  /* 0x00007610ff8b7816 */ /* 0x000fe4000000008b */
[----:B------:R-:W-:Y:S02]  /*1d30*/  PRMT R138, RZ, 0x7610, R138 ;  /* 0x00007610ff8a7816 */ /* 0x000fe4000000008a */
[----:B------:R-:W-:Y:S02]  /*1d40*/  PRMT R131, RZ, 0x7610, R131 ;  /* 0x00007610ff837816 */ /* 0x000fe40000000083 */
[----:B------:R-:W-:Y:S02]  /*1d50*/  PRMT R130, RZ, 0x7610, R130 ;  /* 0x00007610ff827816 */ /* 0x000fe40000000082 */
[----:B------:R-:W-:Y:S02]  /*1d60*/  PRMT R123, RZ, 0x7610, R123 ;  /* 0x00007610ff7b7816 */ /* 0x000fe4000000007b */
[----:B------:R-:W-:-:S02]  /*1d70*/  PRMT R122, RZ, 0x7610, R122 ;  /* 0x00007610ff7a7816 */ /* 0x000fc4000000007a */
[----:B------:R-:W-:Y:S02]  /*1d80*/  PRMT R151, RZ, 0x7610, R151 ;  /* 0x00007610ff977816 */ /* 0x000fe40000000097 */
[----:B------:R-:W-:Y:S01]  /*1d90*/  PRMT R204, RZ, 0x7610, R204 ;  /* 0x00007610ffcc7816 */ /* 0x000fe200000000cc */
[--C-:B------:R-:W-:Y:S01]  /*1da0*/  IMAD.IADD R188, R140, 0x1, R20.reuse ;  /* 0x000000018cbc7824 */ /* 0x100fe200078e0214 */
[-C--:B0-----:R-:W-:Y:S01]  /*1db0*/  IADD3 R12, P0, PT, R22, R20.reuse, RZ ;  /* 0x00000014160c7210 */ /* 0x081fe20007f1e0ff */
[----:B------:R-:W-:Y:S01]  /*1dc0*/  IMAD.IADD R190, R72, 0x1, R20 ;  /* 0x0000000148be7824 */ /* 0x000fe200078e0214 */
[----:B-1----:R-:W-:Y:S01]  /*1dd0*/  IADD3 R110, P1, PT, R28, R20, RZ ;  /* 0x000000141c6e7210 */ /* 0x002fe20007f3e0ff */
[----:B------:R0:W-:Y:S02]  /*1de0*/  STL [R1+0x34], R83 ;  /* 0x0000345301007387 */ /* 0x0001e40000100800 */
[--C-:B------:R-:W-:Y:S01]  /*1df0*/  IMAD.X R13, R23, 0x1, R21.reuse, P0 ;  /* 0x00000001170d7824 */ /* 0x100fe200000e0615 */
[----:B------:R-:W-:Y:S01]  /*1e00*/  ISETP.GT.AND P3, PT, R9, 0x5, PT ;  /* 0x000000050900780c */ /* 0x000fe20003f64270 */
[----:B------:R-:W-:-:S03]  /*1e10*/  IMAD.X R111, R29, 0x1, R21, P1 ;  /* 0x000000011d6f7824 */ /* 0x000fc600008e0615 */
[----:B------:R1:W2:Y:S04]  /*1e20*/  @P2 LDG.E.U16 R132, desc[UR8][R12.64] ;  /* 0x000000080c842981 */ /* 0x0002a8000c1e1500 */
[----:B------:R0:W2:Y:S01]  /*1e30*/  @P2 LDG.E.U16 R133, desc[UR8][R110.64] ;  /* 0x000000086e852981 */ /* 0x0000a2000c1e1500 */
[-C--:B-1----:R-:W-:Y:S02]  /*1e40*/  IADD3 R12, P0, PT, R184, R20.reuse, RZ ;  /* 0x00000014b80c7210 */ /* 0x082fe40007f1e0ff */
[----:B0-----:R-:W-:-:S03]  /*1e50*/  IADD3 R110, P1, PT, R186, R20, RZ ;  /* 0x00000014ba6e7210 */ /* 0x001fc60007f3e0ff */
[--C-:B------:R-:W-:Y:S01]  /*1e60*/  IMAD.X R13, R185, 0x1, R21.reuse, P0 ;  /* 0x00000001b90d7824 */ /* 0x100fe200000e0615 */
[----:B------:R-:W-:Y:S01]  /*1e70*/  ISETP.GT.AND P2, PT, R9, 0x6, PT ;  /* 0x000000060900780c */ /* 0x000fe20003f44270 */
[----:B------:R-:W-:-:S03]  /*1e80*/  IMAD.X R111, R187, 0x1, R21, P1 ;  /* 0x00000001bb6f7824 */ /* 0x000fc600008e0615 */
[----:B------:R0:W2:Y:S01]  /*1e90*/  @P3 LDG.E.U16 R124, desc[UR8][R12.64] ;  /* 0x000000080c7c3981 */ /* 0x0000a2000c1e1500 */
[----:B------:R-:W-:-:S03]  /*1ea0*/  PRMT R118, RZ, 0x7610, R118 ;  /* 0x00007610ff767816 */ /* 0x000fc60000000076 */
[----:B------:R1:W2:Y:S01]  /*1eb0*/  @P3 LDG.E.U16 R125, desc[UR8][R110.64] ;  /* 0x000000086e7d3981 */ /* 0x0002a2000c1e1500 */
[-C--:B0-----:R-:W-:Y:S02]  /*1ec0*/  IADD3 R12, P0, PT, R180, R20.reuse, RZ ;  /* 0x00000014b40c7210 */ /* 0x081fe40007f1e0ff */
[----:B-1----:R-:W-:-:S03]  /*1ed0*/  IADD3 R110, P1, PT, R182, R20, RZ ;  /* 0x00000014b66e7210 */ /* 0x002fc60007f3e0ff */
[----:B------:R-:W-:Y:S01]  /*1ee0*/  IMAD.X R13, R181, 0x1, R21, P0 ;  /* 0x00000001b50d7824 */ /* 0x000fe200000e0615 */
[----:B------:R-:W-:Y:S02]  /*1ef0*/  ISETP.GT.AND P3, PT, R9, 0x7, PT ;  /* 0x000000070900780c */ /* 0x000fe40003f64270 */
[----:B------:R-:W-:Y:S01]  /*1f00*/  PRMT R119, RZ, 0x7610, R119 ;  /* 0x00007610ff777816 */ /* 0x000fe20000000077 */
[----:B------:R-:W-:Y:S01]  /*1f10*/  IMAD.X R111, R183, 0x1, R21, P1 ;  /* 0x00000001b76f7824 */ /* 0x000fe200008e0615 */
[----:B------:R-:W-:Y:S01]  /*1f20*/  IADD3 R114, P1, PT, R178, R20, RZ ;  /* 0x00000014b2727210 */ /* 0x000fe20007f3e0ff */
[----:B------:R0:W2:Y:S01]  /*1f30*/  @P2 LDG.E.U16 R118, desc[UR8][R12.64] ;  /* 0x000000080c762981 */ /* 0x0000a2000c1e1500 */
[----:B------:R-:W-:-:S03]  /*1f40*/  PRMT R112, RZ, 0x7610, R112 ;  /* 0x00007610ff707816 */ /* 0x000fc60000000070 */
[----:B------:R1:W2:Y:S01]  /*1f50*/  @P2 LDG.E.U16 R119, desc[UR8][R110.64] ;  /* 0x000000086e772981 */ /* 0x0002a2000c1e1500 */
[----:B------:R-:W-:Y:S01]  /*1f60*/  IMAD.X R115, R179, 0x1, R21, P1 ;  /* 0x00000001b3737824 */ /* 0x000fe200008e0615 */
[----:B------:R-:W-:Y:S02]  /*1f70*/  ISETP.GT.AND P2, PT, R9, 0x8, PT ;  /* 0x000000080900780c */ /* 0x000fe40003f44270 */
[-C--:B0-----:R-:W-:Y:S02]  /*1f80*/  IADD3 R12, P0, PT, R176, R20.reuse, RZ ;  /* 0x00000014b00c7210 */ /* 0x081fe40007f1e0ff */
[----:B------:R0:W2:Y:S01]  /*1f90*/  @P3 LDG.E.U16 R112, desc[UR8][R114.64] ;  /* 0x0000000872703981 */ /* 0x0000a2000c1e1500 */
[----:B-1----:R-:W-:Y:S02]  /*1fa0*/  PRMT R111, RZ, 0x7610, R111 ;  /* 0x00007610ff6f7816 */ /* 0x002fe4000000006f */
[----:B------:R-:W-:Y:S02]  /*1fb0*/  IADD3.X R13, PT, PT, R177, R21, RZ, P0, !PT ;  /* 0x00000015b10d7210 */ /* 0x000fe400007fe4ff */
[----:B------:R-:W-:-:S03]  /*1fc0*/  IADD3 R116, P1, PT, R174, R20, RZ ;  /* 0x00000014ae747210 */ /* 0x000fc60007f3e0ff */
[----:B------:R1:W2:Y:S01]  /*1fd0*/  @P3 LDG.E.U16 R111, desc[UR8][R12.64] ;  /* 0x000000080c6f3981 */ /* 0x0002a2000c1e1500 */
[----:B0-----:R-:W-:Y:S01]  /*1fe0*/  IADD3 R114, P0, PT, R172, R20, RZ ;  /* 0x00000014ac727210 */ /* 0x001fe20007f1e0ff */
[----:B------:R-:W-:Y:S01]  /*1ff0*/  IMAD.X R117, R175, 0x1, R21, P1 ;  /* 0x00000001af757824 */ /* 0x000fe200008e0615 */
[----:B------:R-:W-:-:S03]  /*2000*/  ISETP.GT.AND P3, PT, R9, 0x9, PT ;  /* 0x000000090900780c */ /* 0x000fc60003f64270 */
[----:B------:R-:W-:Y:S01]  /*2010*/  IMAD.X R115, R173, 0x1, R21, P0 ;  /* 0x00000001ad737824 */ /* 0x000fe200000e0615 */
[----:B-1----:R-:W-:-:S04]  /*2020*/  PRMT R12, RZ, 0x7610, R12 ;  /* 0x00007610ff0c7816 */ /* 0x002fc8000000000c */
[----:B------:R0:W2:Y:S04]  /*2030*/  @P2 LDG.E.U16 R11, desc[UR8][R114.64] ;  /* 0x00000008720b2981 */ /* 0x0000a8000c1e1500 */
[----:B------:R1:W2:Y:S01]  /*2040*/  @P2 LDG.E.U16 R12, desc[UR8][R116.64] ;  /* 0x00000008740c2981 */ /* 0x0002a2000c1e1500 */
[----:B------:R-:W-:Y:S02]  /*2050*/  ISETP.GT.AND P2, PT, R9, 0xa, PT ;  /* 0x0000000a0900780c */ /* 0x000fe40003f44270 */
[-C--:B0-----:R-:W-:Y:S02]  /*2060*/  IADD3 R114, P0, PT, R168, R20.reuse, RZ ;  /* 0x00000014a8727210 */ /* 0x081fe40007f1e0ff */
[----:B-1----:R-:W-:-:S03]  /*2070*/  IADD3 R116, P1, PT, R170, R20, RZ ;  /* 0x00000014aa747210 */ /* 0x002fc60007f3e0ff */
[--C-:B------:R-:W-:Y:S02]  /*2080*/  IMAD.X R115, R169, 0x1, R21.reuse, P0 ;  /* 0x00000001a9737824 */ /* 0x100fe400000e0615 */
[----:B------:R-:W-:Y:S01]  /*2090*/  IMAD.X R117, R171, 0x1, R21, P1 ;  /* 0x00000001ab757824 */ /* 0x000fe200008e0615 */
[----:B------:R-:W-:Y:S02]  /*20a0*/  IADD3 R120, P1, PT, R166, R20, RZ ;  /* 0x00000014a6787210 */ /* 0x000fe40007f3e0ff */
[----:B------:R0:W2:Y:S01]  /*20b0*/  @P3 LDG.E.U16 R150, desc[UR8][R114.64] ;  /* 0x0000000872963981 */ /* 0x0000a2000c1e1500 */
[----:B------:R-:W-:-:S03]  /*20c0*/  PRMT R13, RZ, 0x7610, R13 ;  /* 0x00007610ff0d7816 */ /* 0x000fc6000000000d */
[----:B------:R1:W2:Y:S01]  /*20d0*/  @P3 LDG.E.U16 R135, desc[UR8][R116.64] ;  /* 0x0000000874873981 */ /* 0x0002a2000c1e1500 */
[----:B------:R-:W-:Y:S01]  /*20e0*/  IMAD.X R121, R167, 0x1, R21, P1 ;  /* 0x00000001a7797824 */ /* 0x000fe200008e0615 */
[----:B------:R-:W-:Y:S02]  /*20f0*/  ISETP.GT.AND P3, PT, R9, 0xb, PT ;  /* 0x0000000b0900780c */ /* 0x000fe40003f64270 */
[----:B0-----:R-:W-:Y:S02]  /*2100*/  PRMT R115, RZ, 0x7610, R115 ;  /* 0x00007610ff737816 */ /* 0x001fe40000000073 */
[----:B------:R0:W2:Y:S01]  /*2110*/  @P2 LDG.E.U16 R13, desc[UR8][R120.64] ;  /* 0x00000008780d2981 */ /* 0x0000a2000c1e1500 */
[----:B-1----:R-:W-:-:S05]  /*2120*/  IADD3 R116, P0, PT, R164, R20, RZ ;  /* 0x00000014a4747210 */ /* 0x002fca0007f1e0ff */
[----:B------:R-:W-:Y:S01]  /*2130*/  IMAD.X R117, R165, 0x1, R21, P0 ;  /* 0x00000001a5757824 */ /* 0x000fe200000e0615 */
[----:B0-----:R-:W-:-:S04]  /*2140*/  IADD3 R120, P1, PT, R162, R20, RZ ;  /* 0x00000014a2787210 */ /* 0x001fc80007f3e0ff */
[----:B------:R0:W2:Y:S01]  /*2150*/  @P2 LDG.E.U16 R115, desc[UR8][R116.64] ;  /* 0x0000000874732981 */ /* 0x0000a2000c1e1500 */
[----:B------:R-:W-:Y:S01]  /*2160*/  IMAD.X R121, R163, 0x1, R21, P1 ;  /* 0x00000001a3797824 */ /* 0x000fe200008e0615 */
[----:B------:R-:W-:-:S04]  /*2170*/  ISETP.GT.AND P2, PT, R9, 0xc, PT ;  /* 0x0000000c0900780c */ /* 0x000fc80003f44270 */
[----:B------:R1:W2:Y:S01]  /*2180*/  @P3 LDG.E.U16 R139, desc[UR8][R120.64] ;  /* 0x00000008788b3981 */ /* 0x0002a2000c1e1500 */
[----:B0-----:R-:W-:-:S05]  /*2190*/  IADD3 R116, P0, PT, R160, R20, RZ ;  /* 0x00000014a0747210 */ /* 0x001fca0007f1e0ff */
[----:B------:R-:W-:Y:S01]  /*21a0*/  IMAD.X R117, R161, 0x1, R21, P0 ;  /* 0x00000001a1757824 */ /* 0x000fe200000e0615 */
[----:B-1----:R-:W-:-:S04]  /*21b0*/  IADD3 R120, P1, PT, R210, R20, RZ ;  /* 0x00000014d2787210 */ /* 0x002fc80007f3e0ff */
        /* <DEDUP_REMOVED lines=11> */
[----:B0-----:R-:W-:-:S04]  /*2270*/  IADD3 R116, P1, PT, R222, R20, RZ ;  /* 0x00000014de747210 */ /* 0x001fc80007f3e0ff */
[----:B------:R-:W-:Y:S02]  /*2280*/  IADD3.X R117, PT, PT, R223, R21, RZ, P1, !PT ;  /* 0x00000015df757210 */ /* 0x000fe40000ffe4ff */
[----:B-1----:R-:W-:-:S03]  /*2290*/  IADD3 R120, P2, PT, R224, R20, RZ ;  /* 0x00000014e0787210 */ /* 0x002fc60007f5e0ff */
[----:B------:R0:W2:Y:S01]  /*22a0*/  @P3 LDG.E.U16 R122, desc[UR8][R116.64] ;  /* 0x00000008747a3981 */ /* 0x0000a2000c1e1500 */
[----:B------:R-:W-:Y:S01]  /*22b0*/  IADD3 R136, P1, PT, R228, R20, RZ ;  /* 0x00000014e4887210 */ /* 0x000fe20007f3e0ff */
[----:B------:R-:W-:Y:S01]  /*22c0*/  IMAD.X R121, R225, 0x1, R21, P2 ;  /* 0x00000001e1797824 */ /* 0x000fe200010e0615 */
[----:B------:R-:W-:Y:S02]  /*22d0*/  ISETP.GT.AND P3, PT, R9, 0xf, PT ;  /* 0x0000000f0900780c */ /* 0x000fe40003f64270 */
[----:B0-----:R-:W-:Y:S01]  /*22e0*/  PRMT R117, RZ, 0x7610, R117 ;  /* 0x00007610ff757816 */ /* 0x001fe20000000075 */
[----:B------:R-:W-:Y:S01]  /*22f0*/  IMAD.X R137, R229, 0x1, R21, P1 ;  /* 0x00000001e5897824 */ /* 0x000fe200008e0615 */
[----:B------:R-:W-:-:S04]  /*2300*/  PRMT R116, RZ, 0x7610, R116 ;  /* 0x00007610ff747816 */ /* 0x000fc80000000074 */
[----:B------:R0:W2:Y:S01]  /*2310*/  @P0 LDG.E.U16 R117, desc[UR8][R120.64] ;  /* 0x0000000878750981 */ /* 0x0000a2000c1e1500 */
[-C--:B------:R-:W-:Y:S02]  /*2320*/  IADD3 R128, P1, PT, R236, R20.reuse, RZ ;  /* 0x00000014ec807210 */ /* 0x080fe40007f3e0ff */
[----:B------:R-:W-:Y:S01]  /*2330*/  PRMT R110, RZ, 0x7610, R110 ;  /* 0x00007610ff6e7816 */ /* 0x000fe2000000006e */
[----:B------:R1:W2:Y:S01]  /*2340*/  @P0 LDG.E.U16 R116, desc[UR8][R136.64] ;  /* 0x0000000888740981 */ /* 0x0002a2000c1e1500 */
[----:B0-----:R-:W-:Y:S01]  /*2350*/  IADD3 R120, P2, PT, R232, R20, RZ ;  /* 0x00000014e8787210 */ /* 0x001fe20007f5e0ff */
[----:B------:R-:W-:Y:S01]  /*2360*/  IMAD.X R129, R237, 0x1, R21, P1 ;  /* 0x00000001ed817824 */ /* 0x000fe200008e0615 */
[----:B------:R-:W-:-:S03]  /*2370*/  PRMT R109, RZ, 0x7610, R109 ;  /* 0x00007610ff6d7816 */ /* 0x000fc6000000006d */
[----:B------:R-:W-:Y:S01]  /*2380*/  IMAD.X R121, R233, 0x1, R21, P2 ;  /* 0x00000001e9797824 */ /* 0x000fe200010e0615 */
[C---:B------:R-:W-:Y:S02]  /*2390*/  ISETP.GT.AND P2, PT, R9.reuse, 0x10, PT ;  /* 0x000000100900780c */ /* 0x040fe40003f44270 */
[-C--:B------:R-:W-:Y:S01]  /*23a0*/  IADD3 RZ, P1, PT, R158, R20.reuse, RZ ;  /* 0x000000149eff7210 */ /* 0x080fe20007f3e0ff */
[----:B------:R0:W2:Y:S01]  /*23b0*/  @P3 LDG.E.U16 R109, desc[UR8][R128.64] ;  /* 0x00000008806d3981 */ /* 0x0000a2000c1e1500 */
[CC--:B------:R-:W-:Y:S01]  /*23c0*/  IADD3 RZ, P0, PT, R156.reuse, R20.reuse, RZ ;  /* 0x000000149cff7210 */ /* 0x0c0fe20007f1e0ff */
[--C-:B-1----:R-:W-:Y:S01]  /*23d0*/  IMAD.IADD R136, R156, 0x1, R20.reuse ;  /* 0x000000019c887824 */ /* 0x102fe200078e0214 */
[----:B------:R-:W-:Y:S01]  /*23e0*/  PRMT R113, RZ, 0x7610, R113 ;  /* 0x00007610ff717816 */ /* 0x000fe20000000071 */
[----:B------:R1:W2:Y:S01]  /*23f0*/  @P3 LDG.E.U16 R110, desc[UR8][R120.64] ;  /* 0x00000008786e3981 */ /* 0x0002a2000c1e1500 */
[----:B------:R-:W-:Y:S01]  /*2400*/  ISETP.GT.AND P3, PT, R9, 0x11, PT ;  /* 0x000000110900780c */ /* 0x000fe20003f64270 */
[----:B------:R-:W-:Y:S01]  /*2410*/  IMAD.X R137, R157, 0x1, R21, P0 ;  /* 0x000000019d897824 */ /* 0x000fe200000e0615 */
[----:B------:R-:W-:Y:S01]  /*2420*/  IADD3 RZ, P0, PT, R152, R20, RZ ;  /* 0x0000001498ff7210 */ /* 0x000fe20007f1e0ff */
[----:B0-----:R-:W-:-:S02]  /*2430*/  IMAD.IADD R128, R158, 0x1, R20 ;  /* 0x000000019e807824 */ /* 0x001fc400078e0214 */
[----:B------:R-:W-:Y:S01]  /*2440*/  IMAD.X R129, R159, 0x1, R21, P1 ;  /* 0x000000019f817824 */ /* 0x000fe200008e0615 */
[----:B-1----:R-:W-:Y:S02]  /*2450*/  PRMT R120, RZ, 0x7610, R120 ;  /* 0x00007610ff787816 */ /* 0x002fe40000000078 */
[----:B------:R-:W-:Y:S02]  /*2460*/  IADD3 RZ, P1, PT, R154, R20, RZ ;  /* 0x000000149aff7210 */ /* 0x000fe40007f3e0ff */
[----:B------:R0:W2:Y:S01]  /*2470*/  @P2 LDG.E.U16 R113, desc[UR8][R128.64] ;  /* 0x0000000880712981 */ /* 0x0000a2000c1e1500 */
[----:B------:R-:W-:-:S03]  /*2480*/  PRMT R121, RZ, 0x7610, R121 ;  /* 0x00007610ff797816 */ /* 0x000fc60000000079 */
[----:B------:R1:W2:Y:S01]  /*2490*/  @P2 LDG.E.U16 R120, desc[UR8][R136.64] ;  /* 0x0000000888782981 */ /* 0x0002a2000c1e1500 */
[----:B------:R-:W-:Y:S01]  /*24a0*/  ISETP.GT.AND P2, PT, R9, 0x12, PT ;  /* 0x000000120900780c */ /* 0x000fe20003f44270 */
[--C-:B0-----:R-:W-:Y:S02]  /*24b0*/  IMAD.IADD R128, R154, 0x1, R20.reuse ;  /* 0x000000019a807824 */ /* 0x101fe400078e0214 */
[----:B------:R-:W-:Y:S02]  /*24c0*/  IMAD.X R129, R155, 0x1, R21, P1 ;  /* 0x000000019b817824 */ /* 0x000fe400008e0615 */
[----:B-1----:R-:W-:Y:S01]  /*24d0*/  IMAD.IADD R136, R152, 0x1, R20 ;  /* 0x0000000198887824 */ /* 0x002fe200078e0214 */
[----:B------:R-:W-:Y:S02]  /*24e0*/  IADD3.X R137, PT, PT, R153, R21, RZ, P0, !PT ;  /* 0x0000001599897210 */ /* 0x000fe400007fe4ff */
[-C--:B------:R-:W-:Y:S01]  /*24f0*/  IADD3 RZ, P1, PT, R146, R20.reuse, RZ ;  /* 0x0000001492ff7210 */ /* 0x080fe20007f3e0ff */
[----:B------:R0:W2:Y:S01]  /*2500*/  @P3 LDG.E.U16 R151, desc[UR8][R128.64] ;  /* 0x0000000880973981 */ /* 0x0000a2000c1e1500 */
[----:B------:R-:W-:-:S02]  /*2510*/  IADD3 RZ, P0, PT, R144, R20, RZ ;  /* 0x0000001490ff7210 */ /* 0x000fc40007f1e0ff */
[----:B------:R-:W-:Y:S01]  /*2520*/  PRMT R114, RZ, 0x7610, R114 ;  /* 0x00007610ff727816 */ /* 0x000fe20000000072 */
[----:B------:R1:W2:Y:S01]  /*2530*/  @P3 LDG.E.U16 R121, desc[UR8][R136.64] ;  /* 0x0000000888793981 */ /* 0x0002a2000c1e1500 */
[----:B------:R-:W-:Y:S01]  /*2540*/  ISETP.GT.AND P3, PT, R9, 0x13, PT ;  /* 0x000000130900780c */ /* 0x000fe20003f64270 */
[--C-:B0-----:R-:W-:Y:S02]  /*2550*/  IMAD.IADD R128, R146, 0x1, R20.reuse ;  /* 0x0000000192807824 */ /* 0x101fe400078e0214 */
[--C-:B------:R-:W-:Y:S02]  /*2560*/  IMAD.X R129, R147, 0x1, R21.reuse, P1 ;  /* 0x0000000193817824 */ /* 0x100fe400008e0615 */
[----:B-1----:R-:W-:Y:S02]  /*2570*/  IMAD.IADD R136, R144, 0x1, R20 ;  /* 0x0000000190887824 */ /* 0x002fe400078e0214 */
[----:B------:R-:W-:Y:S01]  /*2580*/  IMAD.X R137, R145, 0x1, R21, P0 ;  /* 0x0000000191897824 */ /* 0x000fe200000e0615 */
[-C--:B------:R-:W-:Y:S01]  /*2590*/  IADD3 RZ, P1, PT, R142, R20.reuse, RZ ;  /* 0x000000148eff7210 */ /* 0x080fe20007f3e0ff */
[----:B------:R0:W3:Y:S01]  /*25a0*/  @P2 LDG.E.U16 R114, desc[UR8][R128.64] ;  /* 0x0000000880722981 */ /* 0x0000e2000c1e1500 */
[----:B------:R-:W-:-:S03]  /*25b0*/  IADD3 RZ, P0, PT, R140, R20, RZ ;  /* 0x000000148cff7210 */ /* 0x000fc60007f1e0ff */
[----:B------:R1:W3:Y:S01]  /*25c0*/  @P2 LDG.E.U16 R204, desc[UR8][R136.64] ;  /* 0x0000000888cc2981 */ /* 0x0002e2000c1e1500 */
[----:B------:R-:W-:Y:S01]  /*25d0*/  ISETP.GT.AND P2, PT, R9, 0x14, PT ;  /* 0x000000140900780c */ /* 0x000fe20003f44270 */
[--C-:B------:R-:W-:Y:S01]  /*25e0*/  IMAD.X R189, R141, 0x1, R21.reuse, P0 ;  /* 0x000000018dbd7824 */ /* 0x100fe200000e0615 */
[-C--:B------:R-:W-:Y:S01]  /*25f0*/  IADD3 RZ, P0, PT, R72, R20.reuse, RZ ;  /* 0x0000001448ff7210 */ /* 0x080fe20007f1e0ff */
[----:B0-----:R-:W-:Y:S02]  /*2600*/  IMAD.IADD R128, R142, 0x1, R20 ;  /* 0x000000018e807824 */ /* 0x001fe400078e0214 */
[----:B------:R-:W-:Y:S01]  /*2610*/  IMAD.X R129, R143, 0x1, R21, P1 ;  /* 0x000000018f817824 */ /* 0x000fe200008e0615 */
[----:B-1----:R-:W-:Y:S02]  /*2620*/  PRMT R137, RZ, 0x7610, R137 ;  /* 0x00007610ff897816 */ /* 0x002fe40000000089 */
[----:B------:R-:W-:Y:S02]  /*2630*/  PRMT R136, RZ, 0x7610, R136 ;  /* 0x00007610ff887816 */ /* 0x000fe40000000088 */
[----:B------:R-:W-:-:S02]  /*2640*/  IADD3 RZ, P1, PT, R74, R20, RZ ;  /* 0x000000144aff7210 */ /* 0x000fc40007f3e0ff */
[----:B------:R0:W3:Y:S01]  /*2650*/  @P3 LDG.E.U16 R137, desc[UR8][R128.64] ;  /* 0x0000000880893981 */ /* 0x0000e2000c1e1500 */
[----:B------:R-:W-:-:S03]  /*2660*/  IADD3.X R191, PT, PT, R73, R21, RZ, P0, !PT ;  /* 0x0000001549bf7210 */ /* 0x000fc600007fe4ff */
[----:B------:R1:W3:Y:S01]  /*2670*/  @P3 LDG.E.U16 R136, desc[UR8][R188.64] ;  /* 0x00000008bc883981 */ /* 0x0002e2000c1e1500 */
[----:B------:R-:W-:Y:S02]  /*2680*/  ISETP.GT.AND P3, PT, R9, 0x15, PT ;  /* 0x000000150900780c */ /* 0x000fe40003f64270 */
[----:B0-----:R-:W-:Y:S02]  /*2690*/  PRMT R129, RZ, 0x7610, R129 ;  /* 0x00007610ff817816 */ /* 0x001fe40000000081 */
[----:B------:R-:W-:Y:S01]  /*26a0*/  PRMT R128, RZ, 0x7610, R128 ;  /* 0x00007610ff807816 */ /* 0x000fe20000000080 */
[----:B-1----:R-:W-:Y:S02]  /*26b0*/  IMAD.IADD R188, R74, 0x1, R20 ;  /* 0x000000014abc7824 */ /* 0x002fe400078e0214 */
[----:B------:R-:W-:Y:S01]  /*26c0*/  IMAD.X R189, R75, 0x1, R21, P1 ;  /* 0x000000014bbd7824 */ /* 0x000fe200008e0615 */
[-C--:B------:R-:W-:Y:S02]  /*26d0*/  IADD3 RZ, P1, PT, R70, R20.reuse, RZ ;  /* 0x0000001446ff7210 */ /* 0x080fe40007f3e0ff */
[----:B------:R0:W3:Y:S01]  /*26e0*/  @P2 LDG.E.U16 R128, desc[UR8][R190.64] ;  /* 0x00000008be802981 */ /* 0x0000e2000c1e1500 */
[----:B------:R-:W-:-:S03]  /*26f0*/  IADD3 RZ, P0, PT, R68, R20, RZ ;  /* 0x0000001444ff7210 */ /* 0x000fc60007f1e0ff */
[----:B------:R1:W3:Y:S01]  /*2700*/  @P2 LDG.E.U16 R129, desc[UR8][R188.64] ;  /* 0x00000008bc812981 */ /* 0x0002e2000c1e1500 */
[----:B------:R-:W-:Y:S02]  /*2710*/  ISETP.GT.AND P2, PT, R9, 0x16, PT ;  /* 0x000000160900780c */ /* 0x000fe40003f44270 */
[----:B------:R-:W-:Y:S02]  /*2720*/  PRMT R205, RZ, 0x7610, R205 ;  /* 0x00007610ffcd7816 */ /* 0x000fe400000000cd */
[----:B------:R-:W-:Y:S01]  /*2730*/  PRMT R206, RZ, 0x7610, R206 ;  /* 0x00007610ffce7816 */ /* 0x000fe200000000ce */
[--C-:B0-----:R-:W-:Y:S02]  /*2740*/  IMAD.IADD R190, R68, 0x1, R20.reuse ;  /* 0x0000000144be7824 */ /* 0x101fe400078e0214 */
[----:B------:R-:W-:Y:S01]  /*2750*/  IMAD.X R191, R69, 0x1, R21, P0 ;  /* 0x0000000145bf7824 */ /* 0x000fe200000e0615 */
[----:B------:R-:W-:Y:S01]  /*2760*/  IADD3 RZ, P0, PT, R64, R20, RZ ;  /* 0x0000001440ff7210 */ /* 0x000fe20007f1e0ff */
[----:B-1----:R-:W-:-:S02]  /*2770*/  IMAD.IADD R188, R70, 0x1, R20 ;  /* 0x0000000146bc7824 */ /* 0x002fc400078e0214 */
[----:B------:R-:W-:Y:S01]  /*2780*/  IMAD.X R189, R71, 0x1, R21, P1 ;  /* 0x0000000147bd7824 */ /* 0x000fe200008e0615 */
[----:B------:R-:W-:Y:S01]  /*2790*/  IADD3 RZ, P1, PT, R66, R20, RZ ;  /* 0x0000001442ff7210 */ /* 0x000fe20007f3e0ff */
[----:B------:R0:W3:Y:S01]  /*27a0*/  @P3 LDG.E.U16 R206, desc[UR8][R190.64] ;  /* 0x00000008bece3981 */ /* 0x0000e2000c1e1500 */
[----:B------:R-:W-:Y:S02]  /*27b0*/  PRMT R207, RZ, 0x7610, R207 ;  /* 0x00007610ffcf7816 */ /* 0x000fe400000000cf */
[----:B------:R-:W-:Y:S01]  /*27c0*/  PRMT R208, RZ, 0x7610, R208 ;  /* 0x00007610ffd07816 */ /* 0x000fe200000000d0 */
[----:B------:R1:W3:Y:S01]  /*27d0*/  @P3 LDG.E.U16 R205, desc[UR8][R188.64] ;  /* 0x00000008bccd3981 */ /* 0x0002e2000c1e1500 */
[----:B------:R-:W-:Y:S01]  /*27e0*/  ISETP.GT.AND P3, PT, R9, 0x17, PT ;  /* 0x000000170900780c */ /* 0x000fe20003f64270 */
[----:B0-----:R-:W-:Y:S02]  /*27f0*/  IMAD.IADD R190, R64, 0x1, R20 ;  /* 0x0000000140be7824 */ /* 0x001fe400078e0214 */
[----:B------:R-:W-:-:S02]  /*2800*/  IMAD.X R191, R65, 0x1, R21, P0 ;  /* 0x0000000141bf7824 */ /* 0x000fc400000e0615 */
[----:B-1----:R-:W-:Y:S02]  /*2810*/  IMAD.IADD R188, R66, 0x1, R20 ;  /* 0x0000000142bc7824 */ /* 0x002fe400078e0214 */
[----:B------:R-:W-:Y:S01]  /*2820*/  IMAD.X R189, R67, 0x1, R21, P1 ;  /* 0x0000000143bd7824 */ /* 0x000fe200008e0615 */
[-C--:B------:R-:W-:Y:S01]  /*2830*/  IADD3 RZ, P1, PT, R62, R20.reuse, RZ ;  /* 0x000000143eff7210 */ /* 0x080fe20007f3e0ff */
[----:B------:R0:W3:Y:S01]  /*2840*/  @P2 LDG.E.U16 R208, desc[UR8][R190.64] ;  /* 0x00000008bed02981 */ /* 0x0000e2000c1e1500 */
[----:B------:R-:W-:-:S03]  /*2850*/  IADD3 RZ, P0, PT, R60, R20, RZ ;  /* 0x000000143cff7210 */ /* 0x000fc60007f1e0ff */
[----:B------:R1:W3:Y:S01]  /*2860*/  @P2 LDG.E.U16 R207, desc[UR8][R188.64] ;  /* 0x00000008bccf2981 */ /* 0x0002e2000c1e1500 */
[----:B------:R-:W-:Y:S02]  /*2870*/  ISETP.GT.AND P2, PT, R9, 0x18, PT ;  /* 0x000000180900780c */ /* 0x000fe40003f44270 */
[----:B------:R-:W-:Y:S02]  /*2880*/  PRMT R209, RZ, 0x7610, R209 ;  /* 0x00007610ffd17816 */ /* 0x000fe400000000d1 */
[----:B------:R-:W-:Y:S01]  /*2890*/  PRMT R212, RZ, 0x7610, R212 ;  /* 0x00007610ffd47816 */ /* 0x000fe200000000d4 */
[--C-:B0-----:R-:W-:Y:S01]  /*28a0*/  IMAD.IADD R190, R60, 0x1, R20.reuse ;  /* 0x000000013cbe7824 */ /* 0x101fe200078e0214 */
[----:B------:R-:W-:Y:S02]  /*28b0*/  IADD3.X R191, PT, PT, R61, R21, RZ, P0, !PT ;  /* 0x000000153dbf7210 */ /* 0x000fe400007fe4ff */
        /* <DEDUP_REMOVED lines=13> */
[----:B------:R0:W3:Y:S01]  /*2990*/  @P2 LDG.E.U16 R216, desc[UR8][R190.64] ;  /* 0x00000008bed82981 */ /* 0x0000e2000c1e1500 */
[----:B------:R-:W-:-:S03]  /*29a0*/  IADD3 RZ, P1, PT, R52, R20, RZ ;  /* 0x0000001434ff7210 */ /* 0x000fc60007f3e0ff */
[----:B------:R1:W3:Y:S01]  /*29b0*/  @P2 LDG.E.U16 R213, desc[UR8][R188.64] ;  /* 0x00000008bcd52981 */ /* 0x0002e2000c1e1500 */
[-C--:B------:R-:W-:Y:S02]  /*29c0*/  IADD3 RZ, P2, PT, R54, R20.reuse, RZ ;  /* 0x0000001436ff7210 */ /* 0x080fe40007f5e0ff */
[----:B------:R-:W-:Y:S02]  /*29d0*/  ISETP.GT.AND P0, PT, R9, 0x1a, PT ;  /* 0x0000001a0900780c */ /* 0x000fe40003f04270 */
[----:B------:R-:W-:Y:S01]  /*29e0*/  PRMT R217, RZ, 0x7610, R217 ;  /* 0x00007610ffd97816 */ /* 0x000fe200000000d9 */
[--C-:B0-----:R-:W-:Y:S01]  /*29f0*/  IMAD.X R191, R53, 0x1, R21.reuse, P1 ;  /* 0x0000000135bf7824 */ /* 0x101fe200008e0615 */
[----:B------:R-:W-:Y:S01]  /*2a00*/  IADD3 RZ, P1, PT, R50, R20, RZ ;  /* 0x0000001432ff7210 */ /* 0x000fe20007f3e0ff */
[----:B-1----:R-:W-:Y:S02]  /*2a10*/  IMAD.IADD R188, R54, 0x1, R20 ;  /* 0x0000000136bc7824 */ /* 0x002fe400078e0214 */
[----:B------:R-:W-:Y:S01]  /*2a20*/  IMAD.X R189, R55, 0x1, R21, P2 ;  /* 0x0000000137bd7824 */ /* 0x000fe200010e0615 */
[----:B------:R-:W-:-:S04]  /*2a30*/  PRMT R221, RZ, 0x7610, R221 ;  /* 0x00007610ffdd7816 */ /* 0x000fc800000000dd */
[----:B------:R0:W3:Y:S01]  /*2a40*/  @P3 LDG.E.U16 R217, desc[UR8][R188.64] ;  /* 0x00000008bcd93981 */ /* 0x0000e2000c1e1500 */
[----:B------:R-:W-:Y:S02]  /*2a50*/  ISETP.GT.AND P2, PT, R9, 0x1b, PT ;  /* 0x0000001b0900780c */ /* 0x000fe40003f44270 */
[----:B------:R-:W-:Y:S01]  /*2a60*/  PRMT R226, RZ, 0x7610, R226 ;  /* 0x00007610ffe27816 */ /* 0x000fe200000000e2 */
[----:B0-----:R-:W-:Y:S02]  /*2a70*/  IMAD.IADD R188, R50, 0x1, R20 ;  /* 0x0000000132bc7824 */ /* 0x001fe400078e0214 */
[----:B------:R-:W-:Y:S01]  /*2a80*/  IMAD.X R189, R51, 0x1, R21, P1 ;  /* 0x0000000133bd7824 */ /* 0x000fe200008e0615 */
[----:B------:R-:W-:-:S04]  /*2a90*/  IADD3 RZ, P1, PT, R48, R20, RZ ;  /* 0x0000001430ff7210 */ /* 0x000fc80007f3e0ff */
[----:B------:R0:W4:Y:S01]  /*2aa0*/  @P0 LDG.E.U16 R221, desc[UR8][R188.64] ;  /* 0x00000008bcdd0981 */ /* 0x000122000c1e1500 */
[----:B------:R-:W-:Y:S01]  /*2ab0*/  PRMT R227, RZ, 0x7610, R227 ;  /* 0x00007610ffe37816 */ /* 0x000fe200000000e3 */
[----:B0-----:R-:W-:Y:S01]  /*2ac0*/  IMAD.IADD R188, R48, 0x1, R20 ;  /* 0x0000000130bc7824 */ /* 0x001fe200078e0214 */
[----:B------:R-:W-:Y:S02]  /*2ad0*/  IADD3.X R189, PT, PT, R49, R21, RZ, P1, !PT ;  /* 0x0000001531bd7210 */ /* 0x000fe40000ffe4ff */
[----:B------:R-:W-:-:S03]  /*2ae0*/  IADD3 RZ, P1, PT, R46, R20, RZ ;  /* 0x000000142eff7210 */ /* 0x000fc60007f3e0ff */
[----:B------:R0:W4:Y:S01]  /*2af0*/  @P0 LDG.E.U16 R226, desc[UR8][R188.64] ;  /* 0x00000008bce20981 */ /* 0x000122000c1e1500 */
[----:B------:R-:W-:Y:S02]  /*2b00*/  IADD3 RZ, P0, PT, R44, R20, RZ ;  /* 0x000000142cff7210 */ /* 0x000fe40007f1e0ff */
[----:B------:R-:W-:Y:S01]  /*2b10*/  PRMT R230, RZ, 0x7610, R230 ;  /* 0x00007610ffe67816 */ /* 0x000fe200000000e6 */
[----:B0-----:R-:W-:Y:S02]  /*2b20*/  IMAD.IADD R188, R46, 0x1, R20 ;  /* 0x000000012ebc7824 */ /* 0x001fe400078e0214 */
[----:B------:R-:W-:Y:S01]  /*2b30*/  IMAD.X R189, R47, 0x1, R21, P1 ;  /* 0x000000012fbd7824 */ /* 0x000fe200008e0615 */
[----:B------:R-:W-:-:S04]  /*2b40*/  ISETP.GT.AND P1, PT, R9, 0x1c, PT ;  /* 0x0000001c0900780c */ /* 0x000fc80003f24270 */
[----:B------:R0:W4:Y:S01]  /*2b50*/  @P2 LDG.E.U16 R227, desc[UR8][R188.64] ;  /* 0x00000008bce32981 */ /* 0x000122000c1e1500 */
[----:B------:R-:W-:Y:S01]  /*2b60*/  PRMT R231, RZ, 0x7610, R231 ;  /* 0x00007610ffe77816 */ /* 0x000fe200000000e7 */
[----:B0-----:R-:W-:Y:S02]  /*2b70*/  IMAD.IADD R188, R44, 0x1, R20 ;  /* 0x000000012cbc7824 */ /* 0x001fe400078e0214 */
[----:B------:R-:W-:Y:S01]  /*2b80*/  IMAD.X R189, R45, 0x1, R21, P0 ;  /* 0x000000012dbd7824 */ /* 0x000fe200000e0615 */
[----:B------:R-:W-:-:S04]  /*2b90*/  IADD3 RZ, P0, PT, R42, R20, RZ ;  /* 0x000000142aff7210 */ /* 0x000fc80007f1e0ff */
[----:B------:R0:W4:Y:S01]  /*2ba0*/  @P2 LDG.E.U16 R230, desc[UR8][R188.64] ;  /* 0x00000008bce62981 */ /* 0x000122000c1e1500 */
[----:B------:R-:W-:Y:S01]  /*2bb0*/  PRMT R234, RZ, 0x7610, R234 ;  /* 0x00007610ffea7816 */ /* 0x000fe200000000ea */
[----:B0-----:R-:W-:Y:S02]  /*2bc0*/  IMAD.IADD R188, R42, 0x1, R20 ;  /* 0x000000012abc7824 */ /* 0x001fe400078e0214 */
[----:B------:R-:W-:Y:S01]  /*2bd0*/  IMAD.X R189, R43, 0x1, R21, P0 ;  /* 0x000000012bbd7824 */ /* 0x000fe200000e0615 */
[----:B------:R-:W-:-:S04]  /*2be0*/  IADD3 RZ, P0, PT, R40, R20, RZ ;  /* 0x0000001428ff7210 */ /* 0x000fc80007f1e0ff */
[----:B------:R0:W4:Y:S02]  /*2bf0*/  @P1 LDG.E.U16 R231, desc[UR8][R188.64] ;  /* 0x00000008bce71981 */ /* 0x000124000c1e1500 */
[----:B0-----:R-:W-:Y:S02]  /*2c00*/  IMAD.IADD R188, R40, 0x1, R20 ;  /* 0x0000000128bc7824 */ /* 0x001fe400078e0214 */
[----:B------:R-:W-:Y:S01]  /*2c10*/  IMAD.X R189, R41, 0x1, R21, P0 ;  /* 0x0000000129bd7824 */ /* 0x000fe200000e0615 */
[----:B------:R-:W-:-:S04]  /*2c20*/  IADD3 RZ, P0, PT, R38, R20, RZ ;  /* 0x0000001426ff7210 */ /* 0x000fc80007f1e0ff */
[----:B------:R0:W4:Y:S01]  /*2c30*/  @P1 LDG.E.U16 R234, desc[UR8][R188.64] ;  /* 0x00000008bcea1981 */ /* 0x000122000c1e1500 */
[----:B------:R-:W-:Y:S02]  /*2c40*/  ISETP.GT.AND P1, PT, R9, 0x1d, PT ;  /* 0x0000001d0900780c */ /* 0x000fe40003f24270 */
[----:B------:R-:W-:Y:S02]  /*2c50*/  PRMT R235, RZ, 0x7610, R235 ;  /* 0x00007610ffeb7816 */ /* 0x000fe400000000eb */
[----:B------:R-:W-:Y:S01]  /*2c60*/  PRMT R238, RZ, 0x7610, R238 ;  /* 0x00007610ffee7816 */ /* 0x000fe200000000ee */
[----:B0-----:R-:W-:Y:S02]  /*2c70*/  IMAD.IADD R188, R38, 0x1, R20 ;  /* 0x0000000126bc7824 */ /* 0x001fe400078e0214 */
[----:B------:R-:W-:Y:S01]  /*2c80*/  IMAD.X R189, R39, 0x1, R21, P0 ;  /* 0x0000000127bd7824 */ /* 0x000fe200000e0615 */
[----:B------:R-:W-:-:S05]  /*2c90*/  IADD3 RZ, P0, PT, R36, R20, RZ ;  /* 0x0000001424ff7210 */ /* 0x000fca0007f1e0ff */
[----:B------:R0:W4:Y:S02]  /*2ca0*/  @P1 LDG.E.U16 R235, desc[UR8][R188.64] ;  /* 0x00000008bceb1981 */ /* 0x000124000c1e1500 */
[----:B0-----:R-:W-:Y:S01]  /*2cb0*/  IMAD.IADD R188, R36, 0x1, R20 ;  /* 0x0000000124bc7824 */ /* 0x001fe200078e0214 */
[----:B------:R-:W-:Y:S02]  /*2cc0*/  IADD3.X R189, PT, PT, R37, R21, RZ, P0, !PT ;  /* 0x0000001525bd7210 */ /* 0x000fe400007fe4ff */
[----:B------:R-:W-:-:S03]  /*2cd0*/  ISETP.GT.AND P0, PT, R9, 0x1e, PT ;  /* 0x0000001e0900780c */ /* 0x000fc60003f04270 */
[----:B------:R0:W4:Y:S01]  /*2ce0*/  @P1 LDG.E.U16 R238, desc[UR8][R188.64] ;  /* 0x00000008bcee1981 */ /* 0x000122000c1e1500 */
[----:B------:R-:W-:Y:S02]  /*2cf0*/  PRMT R239, RZ, 0x7610, R239 ;  /* 0x00007610ffef7816 */ /* 0x000fe400000000ef */
[----:B0-----:R-:W-:-:S05]  /*2d00*/  IADD3 R188, P1, PT, R240, R20, RZ ;  /* 0x00000014f0bc7210 */ /* 0x001fca0007f3e0ff */
[----:B------:R-:W-:-:S05]  /*2d10*/  IMAD.X R189, R241, 0x1, R21, P1 ;  /* 0x00000001f1bd7824 */ /* 0x000fca00008e0615 */
[----:B------:R2:W4:Y:S02]  /*2d20*/  @P0 LDG.E.U16 R239, desc[UR8][R188.64] ;  /* 0x00000008bcef0981 */ /* 0x000524000c1e1500 */
[----:B--2---:R-:W-:-:S05]  /*2d30*/  IADD3 R188, P1, PT, R76, R20, RZ ;  /* 0x000000144cbc7210 */ /* 0x004fca0007f3e0ff */
[----:B------:R-:W-:Y:S02]  /*2d40*/  IMAD.X R189, R77, 0x1, R21, P1 ;  /* 0x000000014dbd7824 */ /* 0x000fe400008e0615 */
[----:B------:R-:W0:Y:S01]  /*2d50*/  S2R R77, SR_TID.X ;  /* 0x00000000004d7919 */ /* 0x000e220000002100 */
[----:B------:R-:W-:-:S06]  /*2d60*/  PRMT R242, RZ, 0x7610, R242 ;  /* 0x00007610fff27816 */ /* 0x000fcc00000000f2 */
[----:B------:R1:W2:Y:S01]  /*2d70*/  @P0 LDG.E.U16 R242, desc[UR8][R188.64] ;  /* 0x00000008bcf20981 */ /* 0x0002a2000c1e1500 */
[----:B------:R-:W-:Y:S02]  /*2d80*/  ISETP.GT.AND P0, PT, R9, 0x1f, PT ;  /* 0x0000001f0900780c */ /* 0x000fe40003f04270 */
[----:B------:R-:W-:Y:S02]  /*2d90*/  PRMT R243, RZ, 0x7610, R243 ;  /* 0x00007610fff37816 */ /* 0x000fe400000000f3 */
[----:B-1----:R-:W-:-:S05]  /*2da0*/  IADD3 R188, P1, PT, R80, R20, RZ ;  /* 0x0000001450bc7210 */ /* 0x002fca0007f3e0ff */
[----:B------:R-:W-:-:S05]  /*2db0*/  IMAD.X R189, R81, 0x1, R21, P1 ;  /* 0x0000000151bd7824 */ /* 0x000fca00008e0615 */
[----:B------:R0:W2:Y:S02]  /*2dc0*/  @P0 LDG.E.U16 R243, desc[UR8][R188.64] ;  /* 0x00000008bcf30981 */ /* 0x0000a4000c1e1500 */
[----:B0-----:R-:W-:-:S04]  /*2dd0*/  LOP3.LUT R188, R77, 0x1f, RZ, 0xc0, !PT ;  /* 0x0000001f4dbc7812 */ /* 0x001fc800078ec0ff */
[----:B------:R-:W-:Y:S02]  /*2de0*/  ISETP.GE.AND P1, PT, R188, R9, PT ;  /* 0x00000009bc00720c */ /* 0x000fe40003f26270 */
[----:B------:R-:W-:Y:S02]  /*2df0*/  IADD3 R188, P2, PT, R78, R20, RZ ;  /* 0x000000144ebc7210 */ /* 0x000fe40007f5e0ff */
[----:B------:R-:W2:Y:S04]  /*2e00*/  LDL.LU R78, [R1+0x18] ;  /* 0x00001800014e7983 */ /* 0x000ea80000300800 */
[----:B------:R-:W4:Y:S04]  /*2e10*/  LDL.LU R81, [R1+0x1c] ;  /* 0x00001c0001517983 */ /* 0x000f280000300800 */
[----:B------:R-:W4:Y:S01]  /*2e20*/  LDL.LU R80, [R1+0x20] ;  /* 0x0000200001507983 */ /* 0x000f220000300800 */
[----:B------:R-:W-:Y:S01]  /*2e30*/  PRMT R220, RZ, 0x7610, R220 ;  /* 0x00007610ffdc7816 */ /* 0x000fe200000000dc */
[----:B------:R-:W-:Y:S01]  /*2e40*/  IMAD.IADD R190, R52, 0x1, R20 ;  /* 0x0000000134be7824 */ /* 0x000fe200078e0214 */
[----:B------:R-:W-:Y:S01]  /*2e50*/  PRMT R244, RZ, 0x7610, R244 ;  /* 0x00007610fff47816 */ /* 0x000fe200000000f4 */
[----:B------:R-:W-:-:S03]  /*2e60*/  IMAD.X R189, R79, 0x1, R21, P2 ;  /* 0x000000014fbd7824 */ /* 0x000fc600010e0615 */
[----:B------:R-:W4:Y:S04]  /*2e70*/  @P3 LDG.E.U16 R220, desc[UR8][R190.64] ;  /* 0x00000008bedc3981 */ /* 0x000f28000c1e1500 */
[----:B------:R0:W4:Y:S01]  /*2e80*/  @P0 LDG.E.U16 R244, desc[UR8][R188.64] ;  /* 0x00000008bcf40981 */ /* 0x000122000c1e1500 */
[----:B------:R-:W-:Y:S01]  /*2e90*/  PRMT R245, RZ, 0x7610, R245 ;  /* 0x00007610fff57816 */ /* 0x000fe200000000f5 */
[----:B0-----:R-:W-:Y:S02]  /*2ea0*/  IMAD.MOV.U32 R188, RZ, RZ, R193 ;  /* 0x000000ffffbc7224 */ /* 0x001fe400078e00c1 */
[----:B------:R-:W-:Y:S02]  /*2eb0*/  IMAD.MOV.U32 R189, RZ, RZ, R192 ;  /* 0x000000ffffbd7224 */ /* 0x000fe400078e00c0 */
[----:B------:R-:W-:Y:S01]  /*2ec0*/  IMAD.WIDE R190, R10, 0x2, R188 ;  /* 0x000000020abe7825 */ /* 0x000fe200078e02bc */
[----:B------:R-:W-:Y:S01]  /*2ed0*/  BAR.SYNC.DEFER_BLOCKING 0x0 ;  /* 0x0000000000007b1d */ /* 0x000fe20000010000 */
[----:B------:R-:W-:-:S02]  /*2ee0*/  PRMT R246, RZ, 0x7610, R246 ;  /* 0x00007610fff67816 */ /* 0x000fc400000000f6 */
[----:B------:R-:W-:-:S03]  /*2ef0*/  PRMT R247, RZ, 0x7610, R247 ;  /* 0x00007610fff77816 */ /* 0x000fc600000000f7 */
[----:B------:R0:W4:Y:S02]  /*2f00*/  @!P1 LDG.E.U16 R245, desc[UR8][R190.64] ;  /* 0x00000008bef59981 */ /* 0x000124000c1e1500 */
[----:B0-----:R-:W-:Y:S02]  /*2f10*/  IMAD.MOV.U32 R190, RZ, RZ, R195 ;  /* 0x000000ffffbe7224 */ /* 0x001fe400078e00c3 */
[----:B------:R-:W-:Y:S02]  /*2f20*/  IMAD.MOV.U32 R191, RZ, RZ, R194 ;  /* 0x000000ffffbf7224 */ /* 0x000fe400078e00c2 */
[----:B------:R-:W-:-:S05]  /*2f30*/  IMAD.WIDE R192, R10, 0x2, R190 ;  /* 0x000000020ac07825 */ /* 0x000fca00078e02be */
[----:B------:R0:W4:Y:S02]  /*2f40*/  @!P1 LDG.E.U16 R246, desc[UR8][R192.64] ;  /* 0x00000008c0f69981 */ /* 0x000124000c1e1500 */
[----:B0-----:R-:W-:Y:S02]  /*2f50*/  IMAD.MOV.U32 R192, RZ, RZ, R197 ;  /* 0x000000ffffc07224 */ /* 0x001fe400078e00c5 */
[----:B------:R-:W-:Y:S02]  /*2f60*/  IMAD.MOV.U32 R193, RZ, RZ, R196 ;  /* 0x000000ffffc17224 */ /* 0x000fe400078e00c4 */
[----:B------:R-:W-:Y:S01]  /*2f70*/  IMAD.WIDE R194, R10, 0x2, R192 ;  /* 0x000000020ac27825 */ /* 0x000fe200078e02c0 */
[----:B------:R-:W-:-:S04]  /*2f80*/  LOP3.LUT R79, R77, 0x3f, RZ, 0xc0, !PT ;  /* 0x0000003f4d4f7812 */ /* 0x000fc800078ec0ff */
[----:B------:R0:W4:Y:S01]  /*2f90*/  @!P1 LDG.E.U16 R247, desc[UR8][R194.64] ;  /* 0x00000008c2f79981 */ /* 0x000122000c1e1500 */
[----:B------:R-:W-:Y:S01]  /*2fa0*/  PRMT R248, RZ, 0x7610, R248 ;  /* 0x00007610fff87816 */ /* 0x000fe200000000f8 */
[----:B------:R-:W-:Y:S01]  /*2fb0*/  IMAD.SHL.U32 R83, R79, 0x2, RZ ;  /* 0x000000024f537824 */ /* 0x000fe200078e00ff */
[----:B0-----:R-:W-:Y:S01]  /*2fc0*/  MOV R195, R198 ;  /* 0x000000c600c37202 */ /* 0x001fe20000000f00 */
[----:B------:R-:W-:-:S04]  /*2fd0*/  IMAD.MOV.U32 R194, RZ, RZ, R199 ;  /* 0x000000ffffc27224 */ /* 0x000fc800078e00c7 */
[----:B------:R-:W-:Y:S01]  /*2fe0*/  IMAD.WIDE R196, R10, 0x2, R194 ;  /* 0x000000020ac47825 */ /* 0x000fe200078e02c2 */
[----:B---3--:R-:W-:Y:S04]  /*2ff0*/  STS.U16 [R83+UR5], R200 ;  /* 0x000000c853007988 */ /* 0x008fe80008000405 */
[----:B------:R0:W3:Y:S01]  /*3000*/  @!P1 LDG.E.U16 R248, desc[UR8][R196.64] ;  /* 0x00000008c4f89981 */ /* 0x0000e2000c1e1500 */
[----:B------:R-:W-:-:S03]  /*3010*/  PRMT R250, RZ, 0x7610, R250 ;  /* 0x00007610fffa7816 */ /* 0x000fc600000000fa */
[----:B-----5:R-:W-:Y:S04]  /*3020*/  STS.U16 [R83+UR5+0x80], R202 ;  /* 0x000080ca53007988 */ /* 0x020fe80008000405 */
[----:B------:R1:W-:Y:S01]  /*3030*/  STS.U16 [R83+UR5+0x800], R12 ;  /* 0x0008000c53007988 */ /* 0x0003e20008000405 */
[----:B0-----:R-:W-:Y:S02]  /*3040*/  IMAD.MOV.U32 R196, RZ, RZ, R203 ;  /* 0x000000ffffc47224 */ /* 0x001fe400078e00cb */
[----:B------:R-:W-:Y:S02]  /*3050*/  IMAD.MOV.U32 R197, RZ, RZ, R201 ;  /* 0x000000ffffc57224 */ /* 0x000fe400078e00c9 */
[----:B------:R-:W-:Y:S01]  /*3060*/  IMAD.WIDE R198, R10, 0x2, R196 ;  /* 0x000000020ac67825 */ /* 0x000fe200078e02c4 */
[----:B-1----:R-:W0:Y:S03]  /*3070*/  S2R R12, SR_TID.X ;  /* 0x00000000000c7919 */ /* 0x002e260000002100 */
[--C-:B------:R-:W-:Y:S01]  /*3080*/  IMAD.MOV.U32 R201, RZ, RZ, R252.reuse ;  /* 0x000000ffffc97224 */ /* 0x100fe200078e00fc */
[----:B------:R1:W5:Y:S01]  /*3090*/  @!P1 LDG.E.U16 R250, desc[UR8][R198.64] ;  /* 0x00000008c6fa9981 */ /* 0x000362000c1e1500 */
[----:B------:R-:W-:Y:S01]  /*30a0*/  PRMT R252, RZ, 0x7610, R252 ;  /* 0x00007610fffc7816 */ /* 0x000fe200000000fc */
[----:B-1----:R-:W-:-:S02]  /*30b0*/  IMAD.MOV.U32 R198, RZ, RZ, R251 ;  /* 0x000000ffffc67224 */ /* 0x002fc400078e00fb */
[--C-:B------:R-:W-:Y:S01]  /*30c0*/  IMAD.MOV.U32 R199, RZ, RZ, R249.reuse ;  /* 0x000000ffffc77224 */ /* 0x100fe200078e00f9 */
[----:B------:R-:W-:Y:S02]  /*30d0*/  PRMT R249, RZ, 0x7610, R249 ;  /* 0x00007610fff97816 */ /* 0x000fe400000000f9 */
[----:B------:R-:W-:Y:S01]  /*30e0*/  PRMT R251, RZ, 0x7610, R251 ;  /* 0x00007610fffb7816 */ /* 0x000fe200000000fb */
[----:B------:R-:W-:-:S05]  /*30f0*/  IMAD.WIDE R76, R10, 0x2, R198 ;  /* 0x000000020a4c7825 */ /* 0x000fca00078e02c6 */
[----:B------:R-:W3:Y:S01]  /*3100*/  @!P1 LDG.E.U16 R249, desc[UR8][R76.64] ;  /* 0x000000084cf99981 */ /* 0x000ee2000c1e1500 */
[----:B0-----:R-:W-:-:S03]  /*3110*/  LOP3.LUT R12, R12, 0x3f, RZ, 0xc0, !PT ;  /* 0x0000003f0c0c7812 */ /* 0x001fc600078ec0ff */
[----:B------:R-:W3:Y:S02]  /*3120*/  LDL.LU.64 R76, [R1+0x48] ;  /* 0x00004800014c7983 */ /* 0x000ee40000300a00 */
[----:B------:R-:W-:-:S05]  /*3130*/  IMAD.SHL.U32 R12, R12, 0x2, RZ ;  /* 0x000000020c0c7824 */ /* 0x000fca00078e00ff */
[----:B------:R0:W-:Y:S01]  /*3140*/  STS.U16 [R12+UR5+0x880], R11 ;  /* 0x0008800b0c007988 */ /* 0x0001e20008000405 */
[----:B--2---:R-:W-:Y:S02]  /*3150*/  IMAD.MOV.U32 R200, RZ, RZ, R78 ;  /* 0x000000ffffc87224 */ /* 0x004fe400078e004e */
[----:B----4-:R-:W-:Y:S02]  /*3160*/  IMAD.MOV.U32 R203, RZ, RZ, R81 ;  /* 0x000000ffffcb7224 */ /* 0x010fe400078e0051 */
[----:B------:R-:W-:Y:S02]  /*3170*/  IMAD.MOV.U32 R202, RZ, RZ, R80 ;  /* 0x000000ffffca7224 */ /* 0x000fe400078e0050 */
[----:B------:R-:W-:-:S04]  /*3180*/  IMAD.WIDE R78, R10, 0x2, R200 ;  /* 0x000000020a4e7825 */ /* 0x000fc800078e02c8 */
[----:B------:R-:W-:Y:S01]  /*3190*/  IMAD.WIDE R80, R10, 0x2, R202 ;  /* 0x000000020a507825 */ /* 0x000fe200078e02ca */
[----:B------:R-:W2:Y:S04]  /*31a0*/  @!P1 LDG.E.U16 R251, desc[UR8][R78.64] ;  /* 0x000000084efb9981 */ /* 0x000ea8000c1e1500 */
[----:B------:R-:W4:Y:S04]  /*31b0*/  @!P1 LDG.E.U16 R252, desc[UR8][R80.64] ;  /* 0x0000000850fc9981 */ /* 0x000f28000c1e1500 */
[----:B------:R-:W4:Y:S04]  /*31c0*/  LDL.LU.64 R78, [R1+0x40] ;  /* 0x00004000014e7983 */ /* 0x000f280000300a00 */
[----:B------:R-:W4:Y:S04]  /*31d0*/  LDL.LU.64 R80, [R1+0x38] ;  /* 0x0000380001507983 */ /* 0x000f280000300a00 */
[----:B------:R-:W4:Y:S04]  /*31e0*/  LDL.LU R83, [R1+0x34] ;  /* 0x0000340001537983 */ /* 0x000f280000300800 */
[----:B0-----:R-:W4:Y:S04]  /*31f0*/  LDL R11, [R1+0x24] ;  /* 0x00002400010b7983 */ /* 0x001f280000100800 */
[----:B------:R-:W-:Y:S04]  /*3200*/  STS.U16 [R12+UR5+0x1000], R113 ;  /* 0x001000710c007988 */ /* 0x000fe80008000405 */
        /* <DEDUP_REMOVED lines=60> */
[----:B-----5:R0:W-:Y:S04]  /*35d0*/  STS.U16 [R12+UR5+0x2200], R250 ;  /* 0x002200fa0c007988 */ /* 0x0201e80008000405 */
[----:B------:R-:W-:Y:S04]  /*35e0*/  STS.U16 [R2+UR5+0x2080], R246 ;  /* 0x002080f602007988 */ /* 0x000fe80008000405 */
[----:B---3--:R-:W-:Y:S04]  /*35f0*/  STS.U16 [R2+UR5+0x2280], R249 ;  /* 0x002280f902007988 */ /* 0x008fe80008000405 */
[----:B------:R-:W-:Y:S04]  /*3600*/  STS.U16 [R3+UR5+0x2100], R247 ;  /* 0x002100f703007988 */ /* 0x000fe80008000405 */
[----:B--2---:R-:W-:Y:S04]  /*3610*/  STS.U16 [R3+UR5+0x2300], R251 ;  /* 0x002300fb03007988 */ /* 0x004fe80008000405 */
[----:B------:R-:W-:Y:S04]  /*3620*/  STS.U16 [R4+UR5+0x2180], R248 ;  /* 0x002180f804007988 */ /* 0x000fe80008000405 */
[----:B----4-:R-:W-:Y:S01]  /*3630*/  STS.U16 [R4+UR5+0x2380], R252 ;  /* 0x002380fc04007988 */ /* 0x010fe20008000405 */
[----:B------:R-:W-:Y:S01]  /*3640*/  BAR.SYNC.DEFER_BLOCKING 0x0 ;  /* 0x0000000000007b1d */ /* 0x000fe20000010000 */
[----:B0-----:R-:W-:-:S05]  /*3650*/  LOP3.LUT R12, R0, 0x40, RZ, 0x3c, !PT ;  /* 0x00000040000c7812 */ /* 0x001fca00078e3cff */
[----:B------:R-:W-:Y:S04]  /*3660*/  LDSM.16.M88.4 R108, [R11+UR5+0x2000] ;  /* 0x002000050b6c783b */ /* 0x000fe80008000200 */
[----:B------:R0:W-:Y:S04]  /*3670*/  LDSM.16.M88.4 R132, [R11+UR5+0x2200] ;  /* 0x002200050b84783b */ /* 0x0001e80008000200 */
[----:B------:R-:W1:Y:S04]  /*3680*/  LDSM.16.MT88.4 R112, [R0+UR5+0x80] ;  /* 0x000080050070783b */ /* 0x000e680008004200 */
[----:B------:R-:W2:Y:S01]  /*3690*/  LDSM.16.MT88.4 R148, [R0+UR5] ;  /* 0x000000050094783b */ /* 0x000ea20008004200 */
[----:B0-----:R-:W0:Y:S03]  /*36a0*/  LDC R11, c[0x0][0x3ac] ;  /* 0x0000eb00ff0b7b82 */ /* 0x001e260000000800 */
[----:B------:R-:W3:Y:S04]  /*36b0*/  LDSM.16.MT88.4 R136, [R12+UR5] ;  /* 0x000000050c88783b */ /* 0x000ee80008004200 */
[----:B------:R-:W4:Y:S04]  /*36c0*/  LDSM.16.MT88.4 R128, [R12+UR5+0x80] ;  /* 0x000080050c80783b */ /* 0x000f280008004200 */
[----:B------:R-:W5:Y:S04]  /*36d0*/  LDSM.16.MT88.4 R124, [R0+UR5+0x1000] ;  /* 0x00100005007c783b */ /* 0x000f680008004200 */
[----:B------:R-:W3:Y:S04]  /*36e0*/  LDSM.16.MT88.4 R120, [R0+UR5+0x1080] ;  /* 0x001080050078783b */ /* 0x000ee80008004200 */
[----:B------:R-:W3:Y:S01]  /*36f0*/  LDSM.16.MT88.4 R116, [R12+UR5+0x1000] ;  /* 0x001000050c74783b */ /* 0x000ee20008004200 */
[C---:B-1----:R-:W-:Y:S08]  /*3700*/  HMMA.16816.F32 R96, R112.reuse, R108, R96 ;  /* 0x0000006c7060723c */ /* 0x042ff00000001860 */
[----:B------:R-:W-:Y:S01]  /*3710*/  HMMA.16816.F32 R92, R112, R132, R92 ;  /* 0x00000084705c723c */ /* 0x000fe2000000185c */
[----:B------:R-:W1:Y:S01]  /*3720*/  LDSM.16.MT88.4 R112, [R12+UR5+0x1080] ;  /* 0x001080050c70783b */ /* 0x000e620008004200 */
[----:B0-----:R-:W-:-:S04]  /*3730*/  IMAD.SHL.U32 R11, R11, 0x20, RZ ;  /* 0x000000200b0b7824 */ /* 0x001fc800078e00ff */
[C---:B------:R-:W-:Y:S02]  /*3740*/  IMAD.WIDE R202, R11.reuse, 0x2, R202 ;  /* 0x000000020bca7825 */ /* 0x040fe400078e02ca */
[----:B--2---:R-:W-:Y:S02]  /*3750*/  HMMA.16816.F32 R104, R148, R108, R104 ;  /* 0x0000006c9468723c */ /* 0x004fe40000001868 */
[----:B------:R-:W-:-:S06]  /*3760*/  IMAD.WIDE R200, R11, 0x2, R200 ;  /* 0x000000020bc87825 */ /* 0x000fcc00078e02c8 */
[----:B------:R-:W-:Y:S01]  /*3770*/  HMMA.16816.F32 R100, R148, R132, R100 ;  /* 0x000000849464723c */ /* 0x000fe20000001864 */
[----:B------:R-:W-:Y:S07]  /*3780*/  STL [R1+0x20], R202 ;  /* 0x000020ca01007387 */ /* 0x000fee0000100800 */
[C---:B---3--:R-:W-:Y:S01]  /*3790*/  HMMA.16816.F32 R88, R136.reuse, R108, R88 ;  /* 0x0000006c8858723c */ /* 0x048fe20000001858 */
[----:B------:R-:W-:Y:S07]  /*37a0*/  STL [R1+0x1c], R203 ;  /* 0x00001ccb01007387 */ /* 0x000fee0000100800 */
[----:B------:R-:W-:Y:S08]  /*37b0*/  HMMA.16816.F32 R84, R136, R132, R84 ;  /* 0x000000848854723c */ /* 0x000ff00000001854 */
[C---:B----4-:R-:W-:Y:S08]  /*37c0*/  HMMA.16816.F32 R76, R128.reuse, R108, R76 ;  /* 0x0000006c804c723c */ /* 0x050ff0000000184c */
[----:B------:R-:W-:Y:S01]  /*37d0*/  HMMA.16816.F32 R80, R128, R132, R80 ;  /* 0x000000848050723c */ /* 0x000fe20000001850 */
[----:B------:R0:W-:Y:S01]  /*37e0*/  STL [R1+0x18], R200 ;  /* 0x000018c801007387 */ /* 0x0001e20000100800 */
[----:B------:R-:W-:Y:S01]  /*37f0*/  MOV R252, R201 ;  /* 0x000000c900fc7202 */ /* 0x000fe20000000f00 */
[----:B------:R-:W-:-:S04]  /*3800*/  IMAD.WIDE R248, R11, 0x2, R198 ;  /* 0x000000020bf87825 */ /* 0x000fc800078e02c6 */
[----:B------:R-:W-:-:S04]  /*3810*/  IMAD.WIDE R194, R11, 0x2, R194 ;  /* 0x000000020bc27825 */ /* 0x000fc800078e02c2 */
[----:B------:R-:W-:-:S04]  /*3820*/  IMAD.WIDE R192, R11, 0x2, R192 ;  /* 0x000000020bc07825 */ /* 0x000fc800078e02c0 */
[----:B0-----:R-:W-:-:S04]  /*3830*/  IMAD.WIDE R200, R11, 0x2, R196 ;  /* 0x000000020bc87825 */ /* 0x001fc800078e02c4 */
[----:B------:R-:W-:-:S04]  /*3840*/  IMAD.WIDE R190, R11, 0x2, R190 ;  /* 0x000000020bbe7825 */ /* 0x000fc800078e02be */
[----:B------:R-:W-:Y:S02]  /*3850*/  IMAD.WIDE R188, R11, 0x2, R188 ;  /* 0x000000020bbc7825 */ /* 0x000fe400078e02bc */
[----:B------:R-:W0:Y:S01]  /*3860*/  LDC R11, c[0x0][0x3a8] ;  /* 0x0000ea00ff0b7b82 */ /* 0x000e220000000800 */
[----:B-----5:R-:W-:Y:S01]  /*3870*/  HMMA.16816.F32 R104, R124, R110, R104 ;  /* 0x0000006e7c68723c */ /* 0x020fe20000001868 */
[----:B------:R-:W-:-:S07]  /*3880*/  UIADD3 UR6, UPT, UPT, UR6, -0x1, URZ ;  /* 0xffffffff06067890 */ /* 0x000fce000fffe0ff */
[----:B------:R-:W-:Y:S01]  /*3890*/  HMMA.16816.F32 R100, R124, R134, R100 ;  /* 0x000000867c64723c */ /* 0x000fe20000001864 */
[----:B------:R-:W-:-:S07]  /*38a0*/  UISETP.NE.U32.AND UP0, UPT, UR6, URZ, UPT ;  /* 0x000000ff0600728c */ /* 0x000fce000bf05070 */
[C---:B------:R-:W-:Y:S08]  /*38b0*/  HMMA.16816.F32 R96, R120.reuse, R110, R96 ;  /* 0x0000006e7860723c */ /* 0x040ff00000001860 */
[----:B------:R-:W-:Y:S08]  /*38c0*/  HMMA.16816.F32 R92, R120, R134, R92 ;  /* 0x00000086785c723c */ /* 0x000ff0000000185c */
[C---:B------:R-:W-:Y:S08]  /*38d0*/  HMMA.16816.F32 R88, R116.reuse, R110, R88 ;  /* 0x0000006e7458723c */ /* 0x040ff00000001858 */
[----:B------:R-:W-:Y:S08]  /*38e0*/  HMMA.16816.F32 R84, R116, R134, R84 ;  /* 0x000000867454723c */ /* 0x000ff00000001854 */
[C---:B-1----:R-:W-:Y:S08]  /*38f0*/  HMMA.16816.F32 R76, R112.reuse, R110, R76 ;  /* 0x0000006e704c723c */ /* 0x042ff0000000184c */
[----:B------:R-:W-:Y:S01]  /*3900*/  HMMA.16816.F32 R80, R112, R134, R80 ;  /* 0x000000867050723c */ /* 0x000fe20000001850 */
[----:B0-----:R-:W-:Y:S01]  /*3910*/  IMAD.SHL.U32 R11, R11, 0x20, RZ ;  /* 0x000000200b0b7824 */ /* 0x001fe200078e00ff */
[----:B------:R-:W-:Y:S01]  /*3920*/  IADD3 R9, PT, PT, R9, -0x20, RZ ;  /* 0xffffffe009097810 */ /* 0x000fe20007ffe0ff */
[----:B------:R-:W-:-:S02]  /*3930*/  IMAD.MOV.U32 R199, RZ, RZ, R194 ;  /* 0x000000ffffc77224 */ /* 0x000fc400078e00c2 */
[----:B------:R-:W-:Y:S02]  /*3940*/  IMAD.MOV.U32 R198, RZ, RZ, R195 ;  /* 0x000000ffffc67224 */ /* 0x000fe400078e00c3 */
[----:B------:R-:W-:Y:S02]  /*3950*/  IMAD.MOV.U32 R197, RZ, RZ, R192 ;  /* 0x000000ffffc57224 */ /* 0x000fe400078e00c0 */
[----:B------:R-:W-:Y:S02]  /*3960*/  IMAD.MOV.U32 R196, RZ, RZ, R193 ;  /* 0x000000ffffc47224 */ /* 0x000fe400078e00c1 */
[----:B------:R-:W-:Y:S02]  /*3970*/  IMAD.MOV.U32 R251, RZ, RZ, R248 ;  /* 0x000000fffffb7224 */ /* 0x000fe400078e00f8 */
[----:B------:R-:W-:Y:S02]  /*3980*/  IMAD.MOV.U32 R203, RZ, RZ, R200 ;  /* 0x000000ffffcb7224 */ /* 0x000fe400078e00c8 */
[----:B------:R-:W-:-:S02]  /*3990*/  IMAD.MOV.U32 R195, RZ, RZ, R190 ;  /* 0x000000ffffc37224 */ /* 0x000fc400078e00be */
[----:B------:R-:W-:Y:S02]  /*39a0*/  IMAD.MOV.U32 R194, RZ, RZ, R191 ;  /* 0x000000ffffc27224 */ /* 0x000fe400078e00bf */
[----:B------:R-:W-:Y:S02]  /*39b0*/  IMAD.MOV.U32 R193, RZ, RZ, R188 ;  /* 0x000000ffffc17224 */ /* 0x000fe400078e00bc */
[----:B------:R-:W-:Y:S02]  /*39c0*/  IMAD.MOV.U32 R192, RZ, RZ, R189 ;  /* 0x000000ffffc07224 */ /* 0x000fe400078e00bd */
[----:B------:R-:W-:Y:S01]  /*39d0*/  IMAD.WIDE R20, R11, 0x2, R20 ;  /* 0x000000020b147825 */ /* 0x000fe200078e0214 */
[----:B------:R-:W-:Y:S06]  /*39e0*/  BRA.U UP0, `(.L_x_1) ;  /* 0xffffffe100047547 */ /* 0x000fec000b83ffff */
[----:B------:R-:W-:Y:S02]  /*39f0*/  F2FP.F16.F32.PACK_AB R23, R83, R87 ;  /* 0x000000575317723e */ /* 0x000fe400000000ff */
[----:B------:R-:W-:Y:S02]  /*3a00*/  F2FP.F16.F32.PACK_AB R22, R81, R85 ;  /* 0x000000555116723e */ /* 0x000fe400000000ff */
[----:B------:R-:W-:Y:S02]  /*3a10*/  F2FP.F16.F32.PACK_AB R21, R95, R103 ;  /* 0x000000675f15723e */ /* 0x000fe400000000ff */
[----:B------:R-:W-:Y:S02]  /*3a20*/  F2FP.F16.F32.PACK_AB R20, R93, R101 ;  /* 0x000000655d14723e */ /* 0x000fe400000000ff */
[----:B------:R-:W-:Y:S02]  /*3a30*/  F2FP.F16.F32.PACK_AB R19, R82, R86 ;  /* 0x000000565213723e */ /* 0x000fe400000000ff */
[----:B------:R-:W-:-:S02]  /*3a40*/  F2FP.F16.F32.PACK_AB R18, R80, R84 ;  /* 0x000000545012723e */ /* 0x000fc400000000ff */
        /* <DEDUP_REMOVED lines=9> */
[----:B------:R-:W-:-:S07]  /*3ae0*/  F2FP.F16.F32.PACK_AB R8, R96, R104 ;  /* 0x000000686008723e */ /* 0x000fce00000000ff */
.L_x_0:
[----:B------:R-:W2:Y:S01]  /*3af0*/  LDL.LU R38, [R1+0x2c] ;  /* 0x00002c0001267983 */ /* 0x000ea20000300800 */
[----:B------:R-:W1:Y:S03]  /*3b00*/  LDCU UR10, c[0x0][0x3b8] ;  /* 0x00007700ff0a77ac */ /* 0x000e660008000800 */
[----:B------:R-:W3:Y:S04]  /*3b10*/  LDL.LU R37, [R1+0x28] ;  /* 0x0000280001257983 */ /* 0x000ee80000300800 */
[----:B------:R-:W4:Y:S01]  /*3b20*/  LDL.LU R36, [R1+0x30] ;  /* 0x0000300001247983 */ /* 0x000f220000300800 */
[----:B------:R-:W5:Y:S01]  /*3b30*/  S2R R6, SR_TID.X ;  /* 0x0000000000067919 */ /* 0x000f620000002100 */
[----:B------:R-:W0:Y:S01]  /*3b40*/  S2R R4, SR_TID.X ;  /* 0x0000000000047919 */ /* 0x000e220000002100 */
[----:B-----5:R-:W-:-:S02]  /*3b50*/  IMAD.SHL.U32 R0, R6, 0x10, RZ ;  /* 0x0000001006007824 */ /* 0x020fc400078e00ff */
[----:B------:R-:W-:-:S03]  /*3b60*/  IMAD.SHL.U32 R2, R6, 0x20, RZ ;  /* 0x0000002006027824 */ /* 0x000fc600078e00ff */
[----:B------:R-:W-:Y:S02]  /*3b70*/  LOP3.LUT R0, R0, 0xf0, RZ, 0xc0, !PT ;  /* 0x000000f000007812 */ /* 0x000fe400078ec0ff */
[----:B------:R-:W-:Y:S02]  /*3b80*/  LOP3.LUT R3, R2, 0x200, RZ, 0xc0, !PT ;  /* 0x0000020002037812 */ /* 0x000fe400078ec0ff */
[----:B0-----:R-:W-:Y:S02]  /*3b90*/  LOP3.LUT R5, R4, 0x20, RZ, 0xc0, !PT ;  /* 0x0000002004057812 */ /* 0x001fe400078ec0ff */
[----:B------:R-:W-:-:S05]  /*3ba0*/  IADD3 R0, PT, PT, R3, UR5, R0 ;  /* 0x0000000503007c10 */ /* 0x000fca000fffe000 */
[----:B------:R-:W-:Y:S01]  /*3bb0*/  IMAD R24, R5, 0x8, R0 ;  /* 0x0000000805187824 */ /* 0x000fe200078e0200 */
[----:B------:R-:W-:Y:S01]  /*3bc0*/  BAR.SYNC.DEFER_BLOCKING 0x0 ;  /* 0x0000000000007b1d */ /* 0x000fe20000010000 */
[----:B------:R-:W-:-:S07]  /*3bd0*/  LOP3.LUT R6, R6, 0x3f, RZ, 0xc0, !PT ;  /* 0x0000003f06067812 */ /* 0x000fce00078ec0ff */
[----:B------:R-:W3:Y:S01]  /*3be0*/  LDC R5, c[0x0][0x3b4] ;  /* 0x0000ed00ff057b82 */ /* 0x000ee20000000800 */
[----:B------:R-:W-:Y:S01]  /*3bf0*/  STSM.16.M88.4 [R24], R8 ;  /* 0x0000000818007844 */ /* 0x000fe20000000200 */
[----:B------:R-:W-:Y:S01]  /*3c00*/  LEA R25, R6, UR5, 0x4 ;  /* 0x0000000506197c11 */ /* 0x000fe2000f8e20ff */
[----:B------:R-:W0:Y:S05]  /*3c10*/  LDCU.128 UR4, c[0x0][0x390] ;  /* 0x00007200ff0477ac */ /* 0x000e2a0008000c00 */
[----:B------:R-:W-:Y:S06]  /*3c20*/  BAR.SYNC.DEFER_BLOCKING 0x0 ;  /* 0x0000000000007b1d */ /* 0x000fec0000010000 */
[----:B------:R-:W5:Y:S02]  /*3c30*/  LDS.128 R28, [R25] ;  /* 0x00000000191c7984 */ /* 0x000f640000000c00 */
[----:B------:R-:W-:Y:S06]  /*3c40*/  BAR.SYNC.DEFER_BLOCKING 0x0 ;  /* 0x0000000000007b1d */ /* 0x000fec0000010000 */
[----:B------:R1:W-:Y:S02]  /*3c50*/  STSM.16.M88.4 [R24], R12 ;  /* 0x0000000c18007844 */ /* 0x0003e40000000200 */
[----:B------:R-:W-:Y:S06]  /*3c60*/  BAR.SYNC.DEFER_BLOCKING 0x0 ;  /* 0x0000000000007b1d */ /* 0x000fec0000010000 */
[----:B------:R-:W0:Y:S02]  /*3c70*/  LDS.128 R32, [R25] ;  /* 0x0000000019207984 */ /* 0x000e240000000c00 */
[----:B------:R-:W-:Y:S06]  /*3c80*/  BAR.SYNC.DEFER_BLOCKING 0x0 ;  /* 0x0000000000007b1d */ /* 0x000fec0000010000 */
[----:B------:R0:W-:Y:S01]  /*3c90*/  STSM.16.M88.4 [R24], R16 ;  /* 0x0000001018007844 */ /* 0x0001e20000000200 */
[----:B--2---:R-:W-:-:S02]  /*3ca0*/  VIADD R0, R38, 0x2 ;  /* 0x0000000226007836 */ /* 0x004fc40000000000 */
[----:B------:R-:W-:Y:S02]  /*3cb0*/  VIADD R2, R38, 0x3 ;  /* 0x0000000326027836 */ /* 0x000fe40000000000 */
[----:B---3--:R-:W-:Y:S01]  /*3cc0*/  IMAD R4, R37, R5, RZ ;  /* 0x0000000525047224 */ /* 0x008fe200078e02ff */
[----:B------:R-:W-:Y:S01]  /*3cd0*/  BAR.SYNC.DEFER_BLOCKING 0x0 ;  /* 0x0000000000007b1d */ /* 0x000fe20000010000 */
[----:B0-----:R-:W-:Y:S01]  /*3ce0*/  ISETP.GE.AND P6, PT, R0, UR7, PT ;  /* 0x0000000700007c0c */ /* 0x001fe2000bfc6270 */
[----:B------:R-:W-:Y:S01]  /*3cf0*/  VIADD R3, R38, 0x1 ;  /* 0x0000000126037836 */ /* 0x000fe20000000000 */
[----:B------:R-:W-:Y:S01]  /*3d00*/  ISETP.GE.AND P0, PT, R2, UR7, PT ;  /* 0x0000000702007c0c */ /* 0x000fe2000bf06270 */
[----:B------:R-:W-:Y:S01]  /*3d10*/  VIADD R0, R38, 0x4 ;  /* 0x0000000426007836 */ /* 0x000fe20000000000 */
[----:B------:R-:W-:Y:S02]  /*3d20*/  LEA R2, P3, R4, UR4, 0x1 ;  /* 0x0000000404027c11 */ /* 0x000fe4000f8608ff */
[----:B------:R-:W-:-:S02]  /*3d30*/  ISETP.GE.AND P4, PT, R3, UR7, PT ;  /* 0x0000000703007c0c */ /* 0x000fc4000bf86270 */
[----:B------:R-:W-:Y:S01]  /*3d40*/  ISETP.GE.AND P1, PT, R0, UR7, PT ;  /* 0x0000000700007c0c */ /* 0x000fe2000bf26270 */
[----:B------:R-:W-:Y:S01]  /*3d50*/  IMAD R0, R5, 0x40, R4 ;  /* 0x0000004005007824 */ /* 0x000fe200078e0204 */
[----:B------:R-:W-:Y:S02]  /*3d60*/  LEA.HI.X.SX32 R3, R4, UR5, 0x1, P3 ;  /* 0x0000000504037c11 */ /* 0x000fe400098f0eff */
[----:B------:R-:W0:Y:S01]  /*3d70*/  LDS.128 R4, [R25] ;  /* 0x0000000019047984 */ /* 0x000e220000000c00 */
[----:B------:R-:W-:Y:S01]  /*3d80*/  BAR.SYNC.DEFER_BLOCKING 0x0 ;  /* 0x0000000000007b1d */ /* 0x000fe20000010000 */
[----:B------:R-:W-:-:S04]  /*3d90*/  ISETP.GE.AND P2, PT, R37, UR6, PT ;  /* 0x0000000625007c0c */ /* 0x000fc8000bf46270 */
[C---:B------:R-:W-:Y:S01]  /*3da0*/  ISETP.LT.AND P2, PT, R38.reuse, UR7, !P2 ;  /* 0x0000000726007c0c */ /* 0x040fe2000d741270 */
[C---:B-1----:R-:W-:Y:S01]  /*3db0*/  IMAD R13, R38.reuse, UR10, RZ ;  /* 0x0000000a260d7c24 */ /* 0x042fe2000f8e02ff */
[----:B------:R-:W-:Y:S01]  /*3dc0*/  STSM.16.M88.4 [R24], R20 ;  /* 0x0000001418007844 */ /* 0x000fe20000000200 */
[----:B------:R-:W-:Y:S02]  /*3dd0*/  BAR.SYNC.DEFER_BLOCKING 0x0 ;  /* 0x0000000000007b1d */ /* 0x000fe40000010000 */
[----:B------:R-:W-:Y:S01]  /*3de0*/  IMAD.WIDE R10, R13, 0x2, R2 ;  /* 0x000000020d0a7825 */ /* 0x000fe200078e0202 */
[----:B------:R-:W-:Y:S02]  /*3df0*/  ISETP.GE.AND P5, PT, R38, UR7, PT ;  /* 0x0000000726007c0c */ /* 0x000fe4000bfa6270 */
[----:B------:R-:W-:-:S04]  /*3e00*/  LEA R8, P3, R0, UR4, 0x1 ;  /* 0x0000000400087c11 */ /* 0x000fc8000f8608ff */
[----:B------:R-:W-:Y:S01]  /*3e10*/  LEA.HI.X.SX32 R9, R0, UR5, 0x1, P3 ;  /* 0x0000000500097c11 */ /* 0x000fe200098f0eff */
[C---:B------:R-:W-:Y:S02]  /*3e20*/  VIADD R19, R13.reuse, UR10 ;  /* 0x0000000a0d137c36 */ /* 0x040fe40008000000 */
[----:B------:R-:W-:Y:S01]  /*3e30*/  IMAD.WIDE R12, R13, 0x2, R8 ;  /* 0x000000020d0c7825 */ /* 0x000fe200078e0208 */
[----:B-----5:R1:W-:Y:S01]  /*3e40*/  @P2 STG.E.U16 desc[UR8][R10.64], R28 ;  /* 0x0000001c0a002986 */ /* 0x0203e2000c101508 */
[C---:B----4-:R-:W-:Y:S02]  /*3e50*/  ISETP.LT.AND P2, PT, R36.reuse, UR6, !P5 ;  /* 0x0000000624007c0c */ /* 0x050fe4000ef41270 */
[----:B------:R-:W-:Y:S01]  /*3e60*/  ISETP.LT.AND P5, PT, R37, UR6, !P4 ;  /* 0x0000000625007c0c */ /* 0x000fe2000e7a1270 */
[----:B------:R-:W2:Y:S01]  /*3e70*/  LDS.128 R24, [R25] ;  /* 0x0000000019187984 */ /* 0x000ea20000000c00 */
[----:B------:R-:W-:Y:S02]  /*3e80*/  ISETP.LT.AND P4, PT, R36, UR6, !P4 ;  /* 0x0000000624007c0c */ /* 0x000fe4000e781270 */
[----:B-1----:R-:W-:Y:S01]  /*3e90*/  PRMT R11, R28, 0x7632, R11 ;  /* 0x000076321c0b7816 */ /* 0x002fe2000000000b */
[----:B------:R-:W-:-:S06]  /*3ea0*/  IMAD.WIDE R14, R19, 0x2, R2 ;  /* 0x00000002130e7825 */ /* 0x000fcc00078e0202 */
[----:B------:R1:W-:Y:S01]  /*3eb0*/  @P2 STG.E.U16 desc[UR8][R12.64], R11 ;  /* 0x0000000b0c002986 */ /* 0x0003e2000c101508 */
[----:B------:R-:W-:Y:S02]  /*3ec0*/  ISETP.LT.AND P2, PT, R37, UR6, !P6 ;  /* 0x0000000625007c0c */ /* 0x000fe4000f741270 */
[----:B------:R-:W-:Y:S01]  /*3ed0*/  ISETP.LT.AND P6, PT, R36, UR6, !P6 ;  /* 0x0000000624007c0c */ /* 0x000fe2000f7c1270 */
[----:B------:R-:W-:Y:S01]  /*3ee0*/  IMAD.WIDE R16, R19, 0x2, R8 ;  /* 0x0000000213107825 */ /* 0x000fe200078e0208 */
[----:B------:R-:W-:-:S03]  /*3ef0*/  PRMT R20, R32, 0x7632, R20 ;  /* 0x0000763220147816 */ /* 0x000fc60000000014 */
[----:B------:R-:W-:Y:S01]  /*3f00*/  VIADD R19, R19, UR10 ;  /* 0x0000000a13137c36 */ /* 0x000fe20008000000 */
[----:B------:R-:W-:Y:S03]  /*3f10*/  @P5 STG.E.U16 desc[UR8][R14.64], R32 ;  /* 0x000000200e005986 */ /* 0x000fe6000c101508 */
[C---:B-1----:R-:W-:Y:S01]  /*3f20*/  IMAD.WIDE R10, R19.reuse, 0x2, R2 ;  /* 0x00000002130a7825 */ /* 0x042fe200078e0202 */
[----:B------:R1:W-:Y:S03]  /*3f30*/  @P4 STG.E.U16 desc[UR8][R16.64], R20 ;  /* 0x0000001410004986 */ /* 0x0003e6000c101508 */
[----:B------:R-:W-:Y:S01]  /*3f40*/  IMAD.WIDE R12, R19, 0x2, R8 ;  /* 0x00000002130c7825 */ /* 0x000fe200078e0208 */
[----:B------:R-:W-:Y:S01]  /*3f50*/  ISETP.LT.AND P4, PT, R37, UR6, !P0 ;  /* 0x0000000625007c0c */ /* 0x000fe2000c781270 */
[----:B------:R3:W-:Y:S01]  /*3f60*/  @P2 STG.E.U16 desc[UR8][R10.64], R29 ;  /* 0x0000001d0a002986 */ /* 0x0007e2000c101508 */
[----:B------:R-:W-:-:S02]  /*3f70*/  ISETP.LT.AND P0, PT, R36, UR6, !P0 ;  /* 0x0000000624007c0c */ /* 0x000fc4000c701270 */
[----:B-1----:R-:W-:Y:S01]  /*3f80*/  PRMT R17, R29, 0x7632, R17 ;  /* 0x000076321d117816 */ /* 0x002fe20000000011 */
[----:B------:R-:W-:-:S04]  /*3f90*/  VIADD R21, R19, UR10 ;  /* 0x0000000a13157c36 */ /* 0x000fc80008000000 */
[----:B------:R1:W-:Y:S01]  /*3fa0*/  @P6 STG.E.U16 desc[UR8][R12.64], R17 ;  /* 0x000000110c006986 */ /* 0x0003e2000c101508 */
[----:B------:R-:W-:Y:S02]  /*3fb0*/  ISETP.LT.AND P6, PT, R37, UR6, !P1 ;  /* 0x0000000625007c0c */ /* 0x000fe4000cfc1270 */
[----:B------:R-:W-:Y:S01]  /*3fc0*/  ISETP.LT.AND P1, PT, R36, UR6, !P1 ;  /* 0x0000000624007c0c */ /* 0x000fe2000cf21270 */
[----:B------:R-:W-:Y:S01]  /*3fd0*/  VIADD R19, R21, UR10 ;  /* 0x0000000a15137c36 */ /* 0x000fe20008000000 */
[----:B------:R-:W-:Y:S01]  /*3fe0*/  PRMT R20, R33, 0x7632, R20 ;  /* 0x0000763221147816 */ /* 0x000fe20000000014 */
[C---:B------:R-:W-:Y:S02]  /*3ff0*/  VIADD R0, R38.reuse, 0x5 ;  /* 0x0000000526007836 */ /* 0x040fe40000000000 */
[----:B------:R-:W-:Y:S01]  /*4000*/  IMAD.WIDE R14, R21, 0x2, R2 ;  /* 0x00000002150e7825 */ /* 0x000fe200078e0202 */
[----:B------:R-:W-:-:S03]  /*4010*/  IADD3 R18, PT, PT, R38, 0x6, RZ ;  /* 0x0000000626127810 */ /* 0x000fc60007ffe0ff */
[----:B---3--:R-:W-:Y:S01]  /*4020*/  IMAD.WIDE R10, R21, 0x2, R8 ;  /* 0x00000002150a7825 */ /* 0x008fe200078e0208 */
[----:B------:R-:W-:-:S03]  /*4030*/  PRMT R21, R30, 0x7632, R21 ;  /* 0x000076321e157816 */ /* 0x000fc60000000015 */
[C---:B-1----:R-:W-:Y:S01]  /*4040*/  IMAD.WIDE R16, R19.reuse, 0x2, R2 ;  /* 0x0000000213107825 */ /* 0x042fe200078e0202 */
[----:B------:R-:W-:Y:S01]  /*4050*/  ISETP.GE.AND P3, PT, R0, UR7, PT ;  /* 0x0000000700007c0c */ /* 0x000fe2000bf66270 */
[----:B------:R1:W-:Y:S02]  /*4060*/  @P4 STG.E.U16 desc[UR8][R14.64], R33 ;  /* 0x000000210e004986 */ /* 0x0003e4000c101508 */
[----:B------:R-:W-:Y:S01]  /*4070*/  IMAD.WIDE R12, R19, 0x2, R8 ;  /* 0x00000002130c7825 */ /* 0x000fe200078e0208 */
[----:B------:R-:W-:Y:S01]  /*4080*/  ISETP.GE.AND P5, PT, R18, UR7, PT ;  /* 0x0000000712007c0c */ /* 0x000fe2000bfa6270 */
[----:B------:R3:W-:Y:S04]  /*4090*/  @P0 STG.E.U16 desc[UR8][R10.64], R20 ;  /* 0x000000140a000986 */ /* 0x0007e8000c101508 */
[----:B------:R-:W-:Y:S01]  /*40a0*/  @P6 STG.E.U16 desc[UR8][R16.64], R30 ;  /* 0x0000001e10006986 */ /* 0x000fe2000c101508 */
[----:B------:R-:W-:-:S03]  /*40b0*/  ISETP.LT.AND P6, PT, R37, UR6, !P5 ;  /* 0x0000000625007c0c */ /* 0x000fc6000efc1270 */
[----:B------:R4:W-:Y:S01]  /*40c0*/  @P1 STG.E.U16 desc[UR8][R12.64], R21 ;  /* 0x000000150c001986 */ /* 0x0009e2000c101508 */
[----:B------:R-:W-:Y:S01]  /*40d0*/  ISETP.LT.AND P1, PT, R37, UR6, !P3 ;  /* 0x0000000625007c0c */ /* 0x000fe2000df21270 */
[----:B-1----:R-:W-:Y:S01]  /*40e0*/  VIADD R15, R19, UR10 ;  /* 0x0000000a130f7c36 */ /* 0x002fe20008000000 */
[C---:B------:R-:W-:Y:S02]  /*40f0*/  ISETP.LT.AND P3, PT, R36.reuse, UR6, !P3 ;  /* 0x0000000624007c0c */ /* 0x040fe4000df61270 */
[----:B------:R-:W-:Y:S01]  /*4100*/  ISETP.LT.AND P5, PT, R36, UR6, !P5 ;  /* 0x0000000624007c0c */ /* 0x000fe2000efa1270 */
[C---:B------:R-:W-:Y:S01]  /*4110*/  VIADD R19, R15.reuse, UR10 ;  /* 0x0000000a0f137c36 */ /* 0x040fe20008000000 */
[----:B---3--:R-:W-:Y:S01]  /*4120*/  PRMT R20, R34, 0x7632, R20 ;  /* 0x0000763222147816 */ /* 0x008fe20000000014 */
[----:B------:R-:W-:Y:S02]  /*4130*/  VIADD R0, R38, 0x7 ;  /* 0x0000000726007836 */ /* 0x000fe40000000000 */
[----:B------:R-:W-:Y:S01]  /*4140*/  IMAD.WIDE R10, R15, 0x2, R2 ;  /* 0x000000020f0a7825 */ /* 0x000fe200078e0202 */
[----:B------:R-:W-:-:S03]  /*4150*/  PRMT R22, R31, 0x7632, R22 ;  /* 0x000076321f167816 */ /* 0x000fc60000000016 */
[----:B------:R-:W-:Y:S01]  /*4160*/  IMAD.WIDE R14, R15, 0x2, R8 ;  /* 0x000000020f0e7825 */ /* 0x000fe200078e0208 */
[----:B------:R-:W-:-:S03]  /*4170*/  ISETP.GE.AND P2, PT, R0, UR7, PT ;  /* 0x0000000700007c0c */ /* 0x000fc6000bf46270 */
[C---:B----4-:R-:W-:Y:S01]  /*4180*/  IMAD.WIDE R12, R19.reuse, 0x2, R2 ;  /* 0x00000002130c7825 */ /* 0x050fe200078e0202 */
[----:B------:R1:W-:Y:S03]  /*4190*/  @P1 STG.E.U16 desc[UR8][R10.64], R34 ;  /* 0x000000220a001986 */ /* 0x0003e6000c101508 */
[C---:B------:R-:W-:Y:S01]  /*41a0*/  IMAD.WIDE R16, R19.reuse, 0x2, R8 ;  /* 0x0000000213107825 */ /* 0x040fe200078e0208 */
[----:B------:R-:W-:Y:S03]  /*41b0*/  @P3 STG.E.U16 desc[UR8][R14.64], R20 ;  /* 0x000000140e003986 */ /* 0x000fe6000c101508 */
[----:B------:R-:W-:Y:S01]  /*41c0*/  VIADD R18, R38, 0x8 ;  /* 0x0000000826127836 */ /* 0x000fe20000000000 */
[----:B------:R3:W-:Y:S01]  /*41d0*/  @P6 STG.E.U16 desc[UR8][R12.64], R31 ;  /* 0x0000001f0c006986 */ /* 0x0007e2000c101508 */
[----:B------:R-:W-:-:S03]  /*41e0*/  VIADD R19, R19, UR10 ;  /* 0x0000000a13137c36 */ /* 0x000fc60008000000 */
[----:B------:R4:W-:Y:S01]  /*41f0*/  @P5 STG.E.U16 desc[UR8][R16.64], R22 ;  /* 0x0000001610005986 */ /* 0x0009e2000c101508 */
[----:B------:R-:W-:Y:S02]  /*4200*/  ISETP.GE.AND P4, PT, R18, UR7, PT ;  /* 0x0000000712007c0c */ /* 0x000fe4000bf86270 */
[C---:B------:R-:W-:Y:S02]  /*4210*/  ISETP.LT.AND P5, PT, R37.reuse, UR6, !P2 ;  /* 0x0000000625007c0c */ /* 0x040fe4000d7a1270 */
[----:B------:R-:W-:Y:S01]  /*4220*/  ISETP.LT.AND P2, PT, R36, UR6, !P2 ;  /* 0x0000000624007c0c */ /* 0x000fe2000d741270 */
[----:B------:R-:W-:Y:S01]  /*4230*/  VIADD R0, R38, 0x9 ;  /* 0x0000000926007836 */ /* 0x000fe20000000000 */
[----:B------:R-:W-:Y:S01]  /*4240*/  ISETP.LT.AND P6, PT, R37, UR6, !P4 ;  /* 0x0000000625007c0c */ /* 0x000fe2000e7c1270 */
[C---:B-1----:R-:W-:Y:S01]  /*4250*/  IMAD.WIDE R10, R19.reuse, 0x2, R2 ;  /* 0x00000002130a7825 */ /* 0x042fe200078e0202 */
[C---:B------:R-:W-:Y:S02]  /*4260*/  IADD3 R21, PT, PT, R19.reuse, UR10, RZ ;  /* 0x0000000a13157c10 */ /* 0x040fe4000fffe0ff */
[----:B------:R-:W-:Y:S01]  /*4270*/  ISETP.GE.AND P0, PT, R0, UR7, PT ;  /* 0x0000000700007c0c */ /* 0x000fe2000bf06270 */
[----:B------:R-:W-:Y:S01]  /*4280*/  VIADD R0, R38, 0xa ;  /* 0x0000000a26007836 */ /* 0x000fe20000000000 */
[----:B------:R-:W-:Y:S01]  /*4290*/  ISETP.LT.AND P4, PT, R36, UR6, !P4 ;  /* 0x0000000624007c0c */ /* 0x000fe2000e781270 */
[----:B---3--:R-:W-:Y:S01]  /*42a0*/  IMAD.WIDE R12, R19, 0x2, R8 ;  /* 0x00000002130c7825 */ /* 0x008fe200078e0208 */
[----:B----4-:R-:W-:Y:S01]  /*42b0*/  PRMT R17, R35, 0x7632, R17 ;  /* 0x0000763223117816 */ /* 0x010fe20000000011 */
[----:B------:R1:W-:Y:S02]  /*42c0*/  @P5 STG.E.U16 desc[UR8][R10.64], R35 ;  /* 0x000000230a005986 */ /* 0x0003e4000c101508 */
[----:B------:R-:W-:Y:S01]  /*42d0*/  IMAD.WIDE R14, R21, 0x2, R2 ;  /* 0x00000002150e7825 */ /* 0x000fe200078e0202 */
[----:B------:R-:W-:Y:S01]  /*42e0*/  ISETP.GE.AND P1, PT, R0, UR7, PT ;  /* 0x0000000700007c0c */ /* 0x000fe2000bf26270 */
[----:B------:R3:W-:Y:S01]  /*42f0*/  @P2 STG.E.U16 desc[UR8][R12.64], R17 ;  /* 0x000000110c002986 */ /* 0x0007e2000c101508 */
[----:B------:R-:W-:-:S02]  /*4300*/  ISETP.LT.AND P2, PT, R37, UR6, !P0 ;  /* 0x0000000625007c0c */ /* 0x000fc4000c741270 */
[----:B------:R-:W-:Y:S01]  /*4310*/  ISETP.LT.AND P0, PT, R36, UR6, !P0 ;  /* 0x0000000624007c0c */ /* 0x000fe2000c701270 */
[----:B0-----:R2:W-:Y:S01]  /*4320*/  @P6 STG.E.U16 desc[UR8][R14.64], R4 ;  /* 0x000000040e006986 */ /* 0x0015e2000c101508 */
[----:B------:R-:W-:Y:S02]  /*4330*/  ISETP.LT.AND P6, PT, R37, UR6, !P1 ;  /* 0x0000000625007c0c */ /* 0x000fe4000cfc1270 */
[----:B-1----:R-:W-:Y:S01]  /*4340*/  PRMT R11, R4, 0x7632, R11 ;  /* 0x00007632040b7816 */ /* 0x002fe2000000000b */
[----:B---3--:R-:W-:-:S04]  /*4350*/  IMAD.WIDE R16, R21, 0x2, R8 ;  /* 0x0000000215107825 */ /* 0x008fc800078e0208 */
[----:B------:R-:W-:Y:S01]  /*4360*/  VIADD R21, R21, UR10 ;  /* 0x0000000a15157c36 */ /* 0x000fe20008000000 */
[----:B------:R0:W-:Y:S01]  /*4370*/  @P4 STG.E.U16 desc[UR8][R16.64], R11 ;  /* 0x0000000b10004986 */ /* 0x0001e2000c101508 */
[----:B------:R-:W-:Y:S02]  /*4380*/  VIADD R18, R38, 0xb ;  /* 0x0000000b26127836 */ /* 0x000fe40000000000 */
[C---:B------:R-:W-:Y:S01]  /*4390*/  VIADD R19, R21.reuse, UR10 ;  /* 0x0000000a15137c36 */ /* 0x040fe20008000000 */
[----:B--2---:R-:W-:Y:S01]  /*43a0*/  PRMT R4, R24, 0x7632, R4 ;  /* 0x0000763218047816 */ /* 0x004fe20000000004 */
[----:B------:R-:W-:Y:S02]  /*43b0*/  VIADD R0, R38, 0xc ;  /* 0x0000000c26007836 */ /* 0x000fe40000000000 */
[----:B------:R-:W-:Y:S01]  /*43c0*/  IMAD.WIDE R12, R21, 0x2, R8 ;  /* 0x00000002150c7825 */ /* 0x000fe200078e0208 */
[----:B------:R-:W-:-:S03]  /*43d0*/  ISETP.GE.AND P3, PT, R18, UR7, PT ;  /* 0x0000000712007c0c */ /* 0x000fc6000bf66270 */
[----:B0-----:R-:W-:Y:S01]  /*43e0*/  IMAD.WIDE R10, R21, 0x2, R2 ;  /* 0x00000002150a7825 */ /* 0x001fe200078e0202 */
[----:B------:R-:W-:-:S03]  /*43f0*/  ISETP.GE.AND P5, PT, R0, UR7, PT ;  /* 0x0000000700007c0c */ /* 0x000fc6000bfa6270 */
[----:B------:R-:W-:Y:S01]  /*4400*/  IMAD.WIDE R14, R19, 0x2, R2 ;  /* 0x00000002130e7825 */ /* 0x000fe200078e0202 */
[----:B------:R0:W-:Y:S01]  /*4410*/  @P2 STG.E.U16 desc[UR8][R10.64], R24 ;  /* 0x000000180a002986 */ /* 0x0001e2000c101508 */
[----:B------:R-:W-:-:S03]  /*4420*/  ISETP.LT.AND P1, PT, R36, UR6, !P1 ;  /* 0x0000000624007c0c */ /* 0x000fc6000cf21270 */
[----:B------:R1:W-:Y:S01]  /*4430*/  @P0 STG.E.U16 desc[UR8][R12.64], R4 ;  /* 0x000000040c000986 */ /* 0x0003e2000c101508 */
[----:B------:R-:W-:Y:S01]  /*4440*/  ISETP.LT.AND P0, PT, R37, UR6, !P3 ;  /* 0x0000000625007c0c */ /* 0x000fe2000df01270 */
[----:B------:R-:W-:Y:S01]  /*4450*/  VIADD R17, R19, UR10 ;  /* 0x0000000a13117c36 */ /* 0x000fe20008000000 */
[----:B------:R-:W-:Y:S01]  /*4460*/  ISETP.LT.AND P3, PT, R36, UR6, !P3 ;  /* 0x0000000624007c0c */ /* 0x000fe2000df61270 */
[----:B------:R2:W-:Y:S01]  /*4470*/  @P6 STG.E.U16 desc[UR8][R14.64], R5 ;  /* 0x000000050e006986 */ /* 0x0005e2000c101508 */
[----:B------:R-:W-:Y:S01]  /*4480*/  ISETP.LT.AND P6, PT, R37, UR6, !P5 ;  /* 0x0000000625007c0c */ /* 0x000fe2000efc1270 */
[C---:B------:R-:W-:Y:S02]  /*4490*/  VIADD R18, R38.reuse, 0xd ;  /* 0x0000000d26127836 */ /* 0x040fe40000000000 */
[----:B------:R-:W-:Y:S01]  /*44a0*/  VIADD R0, R38, 0xe ;  /* 0x0000000e26007836 */ /* 0x000fe20000000000 */
[----:B------:R-:W-:Y:S01]  /*44b0*/  PRMT R16, R5, 0x7632, R16 ;  /* 0x0000763205107816 */ /* 0x000fe20000000010 */
[----:B------:R-:W-:Y:S01]  /*44c0*/  VIADD R21, R17, UR10 ;  /* 0x0000000a11157c36 */ /* 0x000fe20008000000 */
[----:B------:R-:W-:Y:S01]  /*44d0*/  ISETP.GE.AND P4, PT, R18, UR7, PT ;  /* 0x0000000712007c0c */ /* 0x000fe2000bf86270 */
[----:B0-----:R-:W-:Y:S01]  /*44e0*/  IMAD.WIDE R10, R19, 0x2, R8 ;  /* 0x00000002130a7825 */ /* 0x001fe200078e0208 */
[----:B------:R-:W-:-:S03]  /*44f0*/  PRMT R18, R25, 0x7632, R18 ;  /* 0x0000763219127816 */ /* 0x000fc60000000012 */
[----:B-1----:R-:W-:Y:S01]  /*4500*/  IMAD.WIDE R12, R17, 0x2, R2 ;  /* 0x00000002110c7825 */ /* 0x002fe200078e0202 */
[----:B------:R-:W-:-:S03]  /*4510*/  ISETP.GE.AND P2, PT, R0, UR7, PT ;  /* 0x0000000700007c0c */ /* 0x000fc6000bf46270 */
[----:B--2---:R-:W-:Y:S01]  /*4520*/  IMAD.WIDE R4, R17, 0x2, R8 ;  /* 0x0000000211047825 */ /* 0x004fe200078e0208 */
[----:B------:R-:W-:Y:S03]  /*4530*/  @P1 STG.E.U16 desc[UR8][R10.64], R16 ;  /* 0x000000100a001986 */ /* 0x000fe6000c101508 */
[C---:B------:R-:W-:Y:S01]  /*4540*/  IMAD.WIDE R14, R21.reuse, 0x2, R2 ;  /* 0x00000002150e7825 */ /* 0x040fe200078e0202 */
[----:B------:R-:W-:Y:S03]  /*4550*/  @P0 STG.E.U16 desc[UR8][R12.64], R25 ;  /* 0x000000190c000986 */ /* 0x000fe6000c101508 */
[----:B------:R-:W-:Y:S01]  /*4560*/  VIADD R0, R38, 0xf ;  /* 0x0000000f26007836 */ /* 0x000fe20000000000 */
[----:B------:R0:W-:Y:S01]  /*4570*/  @P3 STG.E.U16 desc[UR8][R4.64], R18 ;  /* 0x0000001204003986 */ /* 0x0001e2000c101508 */
[----:B------:R-:W-:Y:S01]  /*4580*/  ISETP.LT.AND P5, PT, R36, UR6, !P5 ;  /* 0x0000000624007c0c */ /* 0x000fe2000efa1270 */
[----:B------:R-:W-:-:S02]  /*4590*/  VIADD R17, R21, UR10 ;  /* 0x0000000a15117c36 */ /* 0x000fc40008000000 */
[----:B------:R1:W-:Y:S01]  /*45a0*/  @P6 STG.E.U16 desc[UR8][R14.64], R6 ;  /* 0x000000060e006986 */ /* 0x0003e2000c101508 */
[----:B------:R-:W-:Y:S02]  /*45b0*/  ISETP.GE.AND P1, PT, R0, UR7, PT ;  /* 0x0000000700007c0c */ /* 0x000fe4000bf26270 */
[C---:B------:R-:W-:Y:S02]  /*45c0*/  ISETP.LT.AND P6, PT, R37.reuse, UR6, !P4 ;  /* 0x0000000625007c0c */ /* 0x040fe4000e7c1270 */
[C---:B------:R-:W-:Y:S02]  /*45d0*/  ISETP.LT.AND P4, PT, R36.reuse, UR6, !P4 ;  /* 0x0000000624007c0c */ /* 0x040fe4000e781270 */
[----:B------:R-:W-:Y:S01]  /*45e0*/  ISETP.LT.AND P3, PT, R37, UR6, !P2 ;  /* 0x0000000625007c0c */ /* 0x000fe2000d761270 */
[----:B------:R-:W-:Y:S01]  /*45f0*/  VIADD R19, R17, UR10 ;  /* 0x0000000a11137c36 */ /* 0x000fe20008000000 */
[----:B------:R-:W-:Y:S02]  /*4600*/  ISETP.LT.AND P2, PT, R36, UR6, !P2 ;  /* 0x0000000624007c0c */ /* 0x000fe4000d741270 */
[----:B------:R-:W-:-:S02]  /*4610*/  ISETP.LT.AND P0, PT, R37, UR6, !P1 ;  /* 0x0000000625007c0c */ /* 0x000fc4000cf01270 */
[----:B------:R-:W-:Y:S01]  /*4620*/  ISETP.LT.AND P1, PT, R36, UR6, !P1 ;  /* 0x0000000624007c0c */ /* 0x000fe2000cf21270 */
[----:B0-----:R-:W-:Y:S01]  /*4630*/  IMAD.WIDE R4, R21, 0x2, R8 ;  /* 0x0000000215047825 */ /* 0x001fe200078e0208 */
[----:B------:R-:W-:Y:S02]  /*4640*/  PRMT R0, R6, 0x7632, R0 ;  /* 0x0000763206007816 */ /* 0x000fe40000000000 */
[----:B-1----:R-:W-:Y:S01]  /*4650*/  PRMT R6, R26, 0x7632, R6 ;  /* 0x000076321a067816 */ /* 0x002fe20000000006 */
[----:B------:R-:W-:Y:S02]  /*4660*/  VIADD R21, R19, UR10 ;  /* 0x0000000a13157c36 */ /* 0x000fe40008000000 */
[----:B------:R-:W-:Y:S01]  /*4670*/  IMAD.WIDE R10, R17, 0x2, R2 ;  /* 0x00000002110a7825 */ /* 0x000fe200078e0202 */
[----:B------:R-:W-:-:S03]  /*4680*/  PRMT R18, R7, 0x7632, R18 ;  /* 0x0000763207127816 */ /* 0x000fc60000000012 */
[----:B------:R-:W-:Y:S01]  /*4690*/  IMAD.WIDE R12, R17, 0x2, R8 ;  /* 0x00000002110c7825 */ /* 0x000fe200078e0208 */
[----:B------:R0:W-:Y:S03]  /*46a0*/  @P5 STG.E.U16 desc[UR8][R4.64], R0 ;  /* 0x0000000004005986 */ /* 0x0001e6000c101508 */
[C---:B------:R-:W-:Y:S01]  /*46b0*/  IMAD.WIDE R14, R19.reuse, 0x2, R2 ;  /* 0x00000002130e7825 */ /* 0x040fe200078e0202 */
[----:B------:R0:W-:Y:S03]  /*46c0*/  @P6 STG.E.U16 desc[UR8][R10.64], R26 ;  /* 0x0000001a0a006986 */ /* 0x0001e6000c101508 */
[----:B------:R-:W-:Y:S01]  /*46d0*/  IMAD.WIDE R16, R19, 0x2, R8 ;  /* 0x0000000213107825 */ /* 0x000fe200078e0208 */
[----:B------:R0:W-:Y:S03]  /*46e0*/  @P4 STG.E.U16 desc[UR8][R12.64], R6 ;  /* 0x000000060c004986 */ /* 0x0001e6000c101508 */
[C---:B------:R-:W-:Y:S01]  /*46f0*/  IMAD.WIDE R2, R21.reuse, 0x2, R2 ;  /* 0x0000000215027825 */ /* 0x040fe200078e0202 */
[----:B------:R0:W-:Y:S04]  /*4700*/  @P3 STG.E.U16 desc[UR8][R14.64], R7 ;  /* 0x000000070e003986 */ /* 0x0001e8000c101508 */
[----:B------:R0:W-:Y:S01]  /*4710*/  @P2 STG.E.U16 desc[UR8][R16.64], R18 ;  /* 0x0000001210002986 */ /* 0x0001e2000c101508 */
[----:B------:R-:W-:-:S03]  /*4720*/  IMAD.WIDE R8, R21, 0x2, R8 ;  /* 0x0000000215087825 */ /* 0x000fc600078e0208 */
[----:B------:R0:W-:Y:S01]  /*4730*/  @P0 STG.E.U16 desc[UR8][R2.64], R27 ;  /* 0x0000001b02000986 */ /* 0x0001e2000c101508 */
[----:B------:R-:W-:Y:S05]  /*4740*/  @!P1 EXIT ;  /* 0x000000000000994d */ /* 0x000fea0003800000 */
[----:B0-----:R-:W-:-:S05]  /*4750*/  PRMT R4, R27, 0x7632, R4 ;  /* 0x000076321b047816 */ /* 0x001fca0000000004 */
[----:B------:R-:W-:Y:S01]  /*4760*/  STG.E.U16 desc[UR8][R8.64], R4 ;  /* 0x0000000408007986 */ /* 0x000fe2000c101508 */
[----:B------:R-:W-:Y:S05]  /*4770*/  EXIT ;  /* 0x000000000000794d */ /* 0x000fea0003800000 */
.L_x_2:
[----:B------:R-:W-:-:S00]  /*4780*/  BRA `(.L_x_2) ;  /* 0xfffffffc00fc7947 */ /* 0x000fc0000383ffff */
[----:B------:R-:W-:-:S00]  /*4790*/  NOP ;  /* 0x0000000000007918 */ /* 0x000fc00000000000 */
        /* <DEDUP_REMOVED lines=14> */
.L_x_3:


//--------------------- .nv.shared.matmul_kernel  --------------------------
	.section	.nv.shared.matmul_kernel,"aw",@nobits
	.sectionflags	@""
	.align	16
	.zero		1024


//--------------------- .nv.shared.reserved.0     --------------------------
	.section	.nv.shared.reserved.0,"aw",@nobits
	.weak		__nv_reservedSMEM_offset_0_alias
	.size		__nv_reservedSMEM_offset_0_alias, 0, 64
	.other		__nv_reservedSMEM_offset_0_alias,@"STO_CUDA_RESERVED_SHARED STV_DEFAULT"
__nv_reservedSMEM_offset_0_alias:
	.zero		0
	.zero		64


//--------------------- .nv.constant0.matmul_kernel --------------------------
	.section	.nv.constant0.matmul_kernel,"a",@progbits
	.sectionflags	@""
	.align	4
.nv.constant0.matmul_kernel:
	.zero		976


//--------------------- SYMBOLS --------------------------

	.type		.nv.reservedSmem.offset0,@object
	.size		.nv.reservedSmem.offset0,0x4
	.type		.nv.reservedSmem.cap,@object
	.size		.nv.reservedSmem.cap,0x4
